def attn_fwd(
    Q,
    K,
    V,
    Out,
    Lse,
    sm_scale,
    stride_qz,
    stride_qh,
    stride_qm,
    stride_qk,
    stride_kz,
    stride_kh,
    stride_kn,
    stride_kk,
    stride_vz,
    stride_vh,
    stride_vn,
    stride_vk,
    stride_oz,
    stride_oh,
    stride_om,
    stride_ok,
    seqlen_q,
    seqlen_k,
    BLOCK_M: tl.constexpr,
    BLOCK_N: tl.constexpr,
    HEAD_DIM: tl.constexpr,
    CAUSAL: tl.constexpr,
):
    start_m = tl.program_id(0)
    off_hz = tl.program_id(1)
    q_off = off_hz * stride_qh
    k_off = off_hz * stride_kh
    v_off = off_hz * stride_vh
    offs_m = start_m * BLOCK_M + tl.arange(0, BLOCK_M)
    offs_d = tl.arange(0, HEAD_DIM)
    offs_n = tl.arange(0, BLOCK_N)
    q_ptrs = Q + q_off + offs_m[:, None] * stride_qm + offs_d[None, :] * stride_qk
    k_ptrs = K + k_off + offs_d[:, None] * stride_kk + offs_n[None, :] * stride_kn
    v_ptrs = V + v_off + offs_n[:, None] * stride_vn + offs_d[None, :] * stride_vk
    m_i = tl.full([BLOCK_M], float("-inf"), dtype=tl.float32)
    l_i = tl.zeros([BLOCK_M], dtype=tl.float32) + 1.0
    acc = tl.zeros([BLOCK_M, HEAD_DIM], dtype=tl.float32)
    q = tl.load(q_ptrs)
    acc, l_i, m_i = _attn_fwd_inner(
        acc,
        l_i,
        m_i,
        q,
        k_ptrs,
        v_ptrs,
        sm_scale,
        stride_kn,
        stride_vn,
        start_m,
        seqlen_k,
        BLOCK_M,
        BLOCK_N,
        HEAD_DIM,
        CAUSAL,
    )
    acc = acc / l_i[:, None]
    lse = m_i + tl.math.log2(l_i) / 1.4426950408889634
    o_ptrs = (
        Out
        + off_hz * stride_oh
        + offs_m[:, None] * stride_om
        + offs_d[None, :] * stride_ok
    )
    tl.store(o_ptrs, acc.to(Out.dtype.element_ty))
    tl.store(Lse + off_hz * seqlen_q + offs_m, lse)

# config = {"BLOCK_M": 32, "BLOCK_N": 64, "HEAD_DIM": 128, "arch": "sm_100", "causal": false, "dtype": "fp8e4m3", "num_stages": 2, "num_warps": 4}
# arch = sm_100


// ===== COMPILED SASS (sm_100a) =====

	.target	sm_100a

	.elftype	@"ET_EXEC"


//--------------------- .note.nv.tkinfo           --------------------------
	.section	.note.nv.tkinfo,"",@"SHT_NOTE"
	.sectionflags	@"SHF_NOTE_NV_TKINFO"
	.tkinfo
        /*0018*/ 	.word	0x00000081
        /*0030*/ 	.string	""
        /*0030*/ 	.string	"ptxas-blackwell"
        /*0030*/ 	.string	"Cuda compilation tools, release 12.9, V12.9.86"
        /*0030*/ 	.string	"Build cuda_12.9.r12.9/compiler.36037853_0"
        /*0030*/ 	.string	"-v  -suppress-debug-info  -lineinfo  -arch sm_100a "



//--------------------- .note.nv.cuver            --------------------------
	.section	.note.nv.cuver,"",@"SHT_NOTE"
	.sectionflags	@"SHF_NOTE_NV_CUVER"
        /*0018*/ 	.short	0x0001
        /*001a*/ 	.short	0x0064
        /*001c*/ 	.short	0x0001
        /*001e*/ 	.short	0x0000
        /*0020*/ 	.short	0x0001
        /*0022*/ 	.short	0x0000


//--------------------- .nv.info                  --------------------------
	.section	.nv.info,"",@"SHT_CUDA_INFO"
	.align	4


	//----- nvinfo : EIATTR_REGCOUNT
	.align		4
        /*0000*/ 	.byte	0x04, 0x2f
        /*0002*/ 	.short	(.L_2 - .L_1)
	.align		4
.L_1:
        /*0004*/ 	.word	index@(attn_fwd)
        /*0008*/ 	.word	0x000000ff


	//----- nvinfo : EIATTR_FRAME_SIZE
	.align		4
.L_2:
        /*000c*/ 	.byte	0x04, 0x11
        /*000e*/ 	.short	(.L_4 - .L_3)
	.align		4
.L_3:
        /*0010*/ 	.word	index@(attn_fwd)
        /*0014*/ 	.word	0x00000210


	//----- nvinfo : EIATTR_MIN_STACK_SIZE
	.align		4
.L_4:
        /*0018*/ 	.byte	0x04, 0x12
        /*001a*/ 	.short	(.L_6 - .L_5)
	.align		4
.L_5:
        /*001c*/ 	.word	index@(attn_fwd)
        /*0020*/ 	.word	0x00000210
.L_6:


//--------------------- .nv.info.attn_fwd         --------------------------
	.section	.nv.info.attn_fwd,"",@"SHT_CUDA_INFO"
	.sectionflags	@""
	.align	4


	//----- nvinfo : EIATTR_CUDA_API_VERSION
	.align		4
        /*0000*/ 	.byte	0x04, 0x37
        /*0002*/ 	.short	(.L_8 - .L_7)
.L_7:
        /*0004*/ 	.word	0x00000081


	//----- nvinfo : EIATTR_KPARAM_INFO
	.align		4
.L_8:
        /*0008*/ 	.byte	0x04, 0x17
        /*000a*/ 	.short	(.L_10 - .L_9)
.L_9:
        /*000c*/ 	.word	0x00000000
        /*0010*/ 	.short	0x0019
        /*0012*/ 	.short	0x0080
        /*0014*/ 	.byte	0x00, 0xf4, 0x21, 0x00


	//----- nvinfo : EIATTR_KPARAM_INFO
	.align		4
.L_10:
        /*0018*/ 	.byte	0x04, 0x17
        /*001a*/ 	.short	(.L_12 - .L_11)
.L_11:
        /*001c*/ 	.word	0x00000000
        /*0020*/ 	.short	0x0018
        /*0022*/ 	.short	0x0078
        /*0024*/ 	.byte	0x00, 0xf4, 0x21, 0x00


	//----- nvinfo : EIATTR_KPARAM_INFO
	.align		4
.L_12:
        /*0028*/ 	.byte	0x04, 0x17
        /*002a*/ 	.short	(.L_14 - .L_13)
.L_13:
        /*002c*/ 	.word	0x00000000
        /*0030*/ 	.short	0x0017
        /*0032*/ 	.short	0x0070
        /*0034*/ 	.byte	0x00, 0xf0, 0x11, 0x00


	//----- nvinfo : EIATTR_KPARAM_INFO
	.align		4
.L_14:
        /*0038*/ 	.byte	0x04, 0x17
        /*003a*/ 	.short	(.L_16 - .L_15)
.L_15:
        /*003c*/ 	.word	0x00000000
        /*0040*/ 	.short	0x0016
        /*0042*/ 	.short	0x006c
        /*0044*/ 	.byte	0x00, 0xf0, 0x11, 0x00


	//----- nvinfo : EIATTR_KPARAM_INFO
	.align		4
.L_16:
        /*0048*/ 	.byte	0x04, 0x17
        /*004a*/ 	.short	(.L_18 - .L_17)
.L_17:
        /*004c*/ 	.word	0x00000000
        /*0050*/ 	.short	0x0015
        /*0052*/ 	.short	0x0068
        /*0054*/ 	.byte	0x00, 0xf0, 0x11, 0x00


	//----- nvinfo : EIATTR_KPARAM_INFO
	.align		4
.L_18:
        /*0058*/ 	.byte	0x04, 0x17
        /*005a*/ 	.short	(.L_20 - .L_19)
.L_19:
        /*005c*/ 	.word	0x00000000
        /*0060*/ 	.short	0x0014
        /*0062*/ 	.short	0x0064
        /*0064*/ 	.byte	0x00, 0xf0, 0x11, 0x00


	//----- nvinfo : EIATTR_KPARAM_INFO
	.align		4
.L_20:
        /*0068*/ 	.byte	0x04, 0x17
        /*006a*/ 	.short	(.L_22 - .L_21)
.L_21:
        /*006c*/ 	.word	0x00000000
        /*0070*/ 	.short	0x0013
        /*0072*/ 	.short	0x0060
        /*0074*/ 	.byte	0x00, 0xf0, 0x11, 0x00


	//----- nvinfo : EIATTR_KPARAM_INFO
	.align		4
.L_22:
        /*0078*/ 	.byte	0x04, 0x17
        /*007a*/ 	.short	(.L_24 - .L_23)
.L_23:
        /*007c*/ 	.word	0x00000000
        /*0080*/ 	.short	0x0012
        /*0082*/ 	.short	0x005c
        /*0084*/ 	.byte	0x00, 0xf0, 0x11, 0x00


	//----- nvinfo : EIATTR_KPARAM_INFO
	.align		4
.L_24:
        /*0088*/ 	.byte	0x04, 0x17
        /*008a*/ 	.short	(.L_26 - .L_25)
.L_25:
        /*008c*/ 	.word	0x00000000
        /*0090*/ 	.short	0x0011
        /*0092*/ 	.short	0x0058
        /*0094*/ 	.byte	0x00, 0xf0, 0x11, 0x00


	//----- nvinfo : EIATTR_KPARAM_INFO
	.align		4
.L_26:
        /*0098*/ 	.byte	0x04, 0x17
        /*009a*/ 	.short	(.L_28 - .L_27)
.L_27:
        /*009c*/ 	.word	0x00000000
        /*00a0*/ 	.short	0x0010
        /*00a2*/ 	.short	0x0054
        /*00a4*/ 	.byte	0x00, 0xf0, 0x11, 0x00


	//----- nvinfo : EIATTR_KPARAM_INFO
	.align		4
.L_28:
        /*00a8*/ 	.byte	0x04, 0x17
        /*00aa*/ 	.short	(.L_30 - .L_29)
.L_29:
        /*00ac*/ 	.word	0x00000000
        /*00b0*/ 	.short	0x000f
        /*00b2*/ 	.short	0x0050
        /*00b4*/ 	.byte	0x00, 0xf0, 0x11, 0x00


	//----- nvinfo : EIATTR_KPARAM_INFO
	.align		4
.L_30:
        /*00b8*/ 	.byte	0x04, 0x17
        /*00ba*/ 	.short	(.L_32 - .L_31)
.L_31:
        /*00bc*/ 	.word	0x00000000
        /*00c0*/ 	.short	0x000e
        /*00c2*/ 	.short	0x004c
        /*00c4*/ 	.byte	0x00, 0xf0, 0x11, 0x00


	//----- nvinfo : EIATTR_KPARAM_INFO
	.align		4
.L_32:
        /*00c8*/ 	.byte	0x04, 0x17
        /*00ca*/ 	.short	(.L_34 - .L_33)
.L_33:
        /*00cc*/ 	.word	0x00000000
        /*00d0*/ 	.short	0x000d
        /*00d2*/ 	.short	0x0048
        /*00d4*/ 	.byte	0x00, 0xf0, 0x11, 0x00


	//----- nvinfo : EIATTR_KPARAM_INFO
	.align		4
.L_34:
        /*00d8*/ 	.byte	0x04, 0x17
        /*00da*/ 	.short	(.L_36 - .L_35)
.L_35:
        /*00dc*/ 	.word	0x00000000
        /*00e0*/ 	.short	0x000c
        /*00e2*/ 	.short	0x0044
        /*00e4*/ 	.byte	0x00, 0xf0, 0x11, 0x00


	//----- nvinfo : EIATTR_KPARAM_INFO
	.align		4
.L_36:
        /*00e8*/ 	.byte	0x04, 0x17
        /*00ea*/ 	.short	(.L_38 - .L_37)
.L_37:
        /*00ec*/ 	.word	0x00000000
        /*00f0*/ 	.short	0x000b
        /*00f2*/ 	.short	0x0040
        /*00f4*/ 	.byte	0x00, 0xf0, 0x11, 0x00


	//----- nvinfo : EIATTR_KPARAM_INFO
	.align		4
.L_38:
        /*00f8*/ 	.byte	0x04, 0x17
        /*00fa*/ 	.short	(.L_40 - .L_39)
.L_39:
        /*00fc*/ 	.word	0x00000000
        /*0100*/ 	.short	0x000a
        /*0102*/ 	.short	0x003c
        /*0104*/ 	.byte	0x00, 0xf0, 0x11, 0x00


	//----- nvinfo : EIATTR_KPARAM_INFO
	.align		4
.L_40:
        /*0108*/ 	.byte	0x04, 0x17
        /*010a*/ 	.short	(.L_42 - .L_41)
.L_41:
        /*010c*/ 	.word	0x00000000
        /*0110*/ 	.short	0x0009
        /*0112*/ 	.short	0x0038
        /*0114*/ 	.byte	0x00, 0xf0, 0x11, 0x00


	//----- nvinfo : EIATTR_KPARAM_INFO
	.align		4
.L_42:
        /*0118*/ 	.byte	0x04, 0x17
        /*011a*/ 	.short	(.L_44 - .L_43)
.L_43:
        /*011c*/ 	.word	0x00000000
        /*0120*/ 	.short	0x0008
        /*0122*/ 	.short	0x0034
        /*0124*/ 	.byte	0x00, 0xf0, 0x11, 0x00


	//----- nvinfo : EIATTR_KPARAM_INFO
	.align		4
.L_44:
        /*0128*/ 	.byte	0x04, 0x17
        /*012a*/ 	.short	(.L_46 - .L_45)
.L_45:
        /*012c*/ 	.word	0x00000000
        /*0130*/ 	.short	0x0007
        /*0132*/ 	.short	0x0030
        /*0134*/ 	.byte	0x00, 0xf0, 0x11, 0x00


	//----- nvinfo : EIATTR_KPARAM_INFO
	.align		4
.L_46:
        /*0138*/ 	.byte	0x04, 0x17
        /*013a*/ 	.short	(.L_48 - .L_47)
.L_47:
        /*013c*/ 	.word	0x00000000
        /*0140*/ 	.short	0x0006
        /*0142*/ 	.short	0x002c
        /*0144*/ 	.byte	0x00, 0xf0, 0x11, 0x00


	//----- nvinfo : EIATTR_KPARAM_INFO
	.align		4
.L_48:
        /*0148*/ 	.byte	0x04, 0x17
        /*014a*/ 	.short	(.L_50 - .L_49)
.L_49:
        /*014c*/ 	.word	0x00000000
        /*0150*/ 	.short	0x0005
        /*0152*/ 	.short	0x0028
        /*0154*/ 	.byte	0x00, 0xf0, 0x11, 0x00


	//----- nvinfo : EIATTR_KPARAM_INFO
	.align		4
.L_50:
        /*0158*/ 	.byte	0x04, 0x17
        /*015a*/ 	.short	(.L_52 - .L_51)
.L_51:
        /*015c*/ 	.word	0x00000000
        /*0160*/ 	.short	0x0004
        /*0162*/ 	.short	0x0020
        /*0164*/ 	.byte	0x00, 0xf4, 0x21, 0x00


	//----- nvinfo : EIATTR_KPARAM_INFO
	.align		4
.L_52:
        /*0168*/ 	.byte	0x04, 0x17
        /*016a*/ 	.short	(.L_54 - .L_53)
.L_53:
        /*016c*/ 	.word	0x00000000
        /*0170*/ 	.short	0x0003
        /*0172*/ 	.short	0x0018
        /*0174*/ 	.byte	0x00, 0xf4, 0x21, 0x00


	//----- nvinfo : EIATTR_KPARAM_INFO
	.align		4
.L_54:
        /*0178*/ 	.byte	0x04, 0x17
        /*017a*/ 	.short	(.L_56 - .L_55)
.L_55:
        /*017c*/ 	.word	0x00000000
        /*0180*/ 	.short	0x0002
        /*0182*/ 	.short	0x0010
        /*0184*/ 	.byte	0x00, 0xf4, 0x21, 0x00


	//----- nvinfo : EIATTR_KPARAM_INFO
	.align		4
.L_56:
        /*0188*/ 	.byte	0x04, 0x17
        /*018a*/ 	.short	(.L_58 - .L_57)
.L_57:
        /*018c*/ 	.word	0x00000000
        /*0190*/ 	.short	0x0001
        /*0192*/ 	.short	0x0008
        /*0194*/ 	.byte	0x00, 0xf4, 0x21, 0x00


	//----- nvinfo : EIATTR_KPARAM_INFO
	.align		4
.L_58:
        /*0198*/ 	.byte	0x04, 0x17
        /*019a*/ 	.short	(.L_60 - .L_59)
.L_59:
        /*019c*/ 	.word	0x00000000
        /*01a0*/ 	.short	0x0000
        /*01a2*/ 	.short	0x0000
        /*01a4*/ 	.byte	0x00, 0xf4, 0x21, 0x00


	//----- nvinfo : EIATTR_SPARSE_MMA_MASK
	.align		4
.L_60:
        /*01a8*/ 	.byte	0x03, 0x50
        /*01aa*/ 	.short	0x0000


	//----- nvinfo : EIATTR_MAXREG_COUNT
	.align		4
        /*01ac*/ 	.byte	0x03, 0x1b
        /*01ae*/ 	.short	0x00ff


	//----- nvinfo : EIATTR_NUM_BARRIERS
	.align		4
        /*01b0*/ 	.byte	0x02, 0x4c
        /*01b2*/ 	.byte	0x01
	.zero		1


	//----- nvinfo : EIATTR_ANNOTATIONS
	.align		4
        /*01b4*/ 	.byte	0x04, 0x55
        /*01b6*/ 	.short	(.L_62 - .L_61)


	//   ....[0]....
.L_61:
        /*01b8*/ 	.word	0x00000001
        /*01bc*/ 	.byte	0xc0, 0x13, 0x00, 0x00, 0x01, 0x00, 0x00, 0x00, 0x00, 0x14, 0x00, 0x00, 0x01, 0x00, 0x00, 0x00
        /* <DEDUP_REMOVED lines=129> */
        /*09dc*/ 	.byte	0xe0, 0x70, 0x00, 0x00, 0x01, 0x00, 0x00, 0x00, 0x20, 0x71, 0x00, 0x00


	//----- nvinfo : EIATTR_COOP_GROUP_MASK_REGIDS
	.align		4
.L_62:
        /*09e8*/ 	.byte	0x04, 0x29
        /*09ea*/ 	.short	(.L_64 - .L_63)


	//   ....[0]....
.L_63:
        /*09ec*/ 	.word	0xffffffff


	//   ....[1]....
        /*09f0*/ 	.word	0xffffffff


	//   ....[2]....
        /*09f4*/ 	.word	0xffffffff


	//   ....[3]....
        /*09f8*/ 	.word	0xffffffff


	//   ....[4]....
        /*09fc*/ 	.word	0xffffffff


	//   ....[5]....
        /*0a00*/ 	.word	0xffffffff


	//   ....[6]....
        /*0a04*/ 	.word	0xffffffff


	//   ....[7]....
        /*0a08*/ 	.word	0xffffffff


	//   ....[8]....
        /*0a0c*/ 	.word	0xffffffff


	//   ....[9]....
        /*0a10*/ 	.word	0xffffffff


	//   ....[10]....
        /*0a14*/ 	.word	0xffffffff


	//   ....[11]....
        /*0a18*/ 	.word	0xffffffff


	//   ....[12]....
        /*0a1c*/ 	.word	0xffffffff


	//   ....[13]....
        /*0a20*/ 	.word	0xffffffff


	//   ....[14]....
        /*0a24*/ 	.word	0xffffffff


	//   ....[15]....
        /*0a28*/ 	.word	0xffffffff


	//   ....[16]....
        /*0a2c*/ 	.word	0xffffffff


	//   ....[17]....
        /*0a30*/ 	.word	0xffffffff


	//   ....[18]....
        /*0a34*/ 	.word	0xffffffff


	//   ....[19]....
        /*0a38*/ 	.word	0xffffffff


	//----- nvinfo : EIATTR_COOP_GROUP_INSTR_OFFSETS
	.align		4
.L_64:
        /*0a3c*/ 	.byte	0x04, 0x28
        /*0a3e*/ 	.short	(.L_66 - .L_65)


	//   ....[0]....
.L_65:
        /*0a40*/ 	.word	0x00005930


	//   ....[1]....
        /*0a44*/ 	.word	0x00005940


	//   ....[2]....
        /*0a48*/ 	.word	0x00005950


	//   ....[3]....
        /*0a4c*/ 	.word	0x00005960


	//   ....[4]....
        /*0a50*/ 	.word	0x000059b0


	//   ....[5]....
        /*0a54*/ 	.word	0x000059c0


	//   ....[6]....
        /*0a58*/ 	.word	0x000059d0


	//   ....[7]....
        /*0a5c*/ 	.word	0x000059e0


	//   ....[8]....
        /*0a60*/ 	.word	0x00005b30


	//   ....[9]....
        /*0a64*/ 	.word	0x00005b50


	//   ....[10]....
        /*0a68*/ 	.word	0x00005fd0


	//   ....[11]....
        /*0a6c*/ 	.word	0x00005fe0


	//   ....[12]....
        /*0a70*/ 	.word	0x00005ff0


	//   ....[13]....
        /*0a74*/ 	.word	0x00006000


	//   ....[14]....
        /*0a78*/ 	.word	0x00006050


	//   ....[15]....
        /*0a7c*/ 	.word	0x00006060


	//   ....[16]....
        /*0a80*/ 	.word	0x00006070


	//   ....[17]....
        /*0a84*/ 	.word	0x00006080


	//   ....[18]....
        /*0a88*/ 	.word	0x00006140


	//   ....[19]....
        /*0a8c*/ 	.word	0x00006160


	//----- nvinfo : EIATTR_VRC_CTA_INIT_COUNT
	.align		4
.L_66:
        /*0a90*/ 	.byte	0x02, 0x4a
	.zero		1
	.zero		1


	//----- nvinfo : EIATTR_EXIT_INSTR_OFFSETS
	.align		4
        /*0a94*/ 	.byte	0x04, 0x1c
        /*0a96*/ 	.short	(.L_68 - .L_67)


	//   ....[0]....
.L_67:
        /*0a98*/ 	.word	0x0000a800


	//   ....[1]....
        /*0a9c*/ 	.word	0x0000a830


	//----- nvinfo : EIATTR_REQNTID
	.align		4
.L_68:
        /*0aa0*/ 	.byte	0x04, 0x10
        /*0aa2*/ 	.short	(.L_70 - .L_69)
.L_69:
        /*0aa4*/ 	.word	0x00000080
        /*0aa8*/ 	.word	0x00000001
        /*0aac*/ 	.word	0x00000001


	//----- nvinfo : EIATTR_CBANK_PARAM_SIZE
	.align		4
.L_70:
        /*0ab0*/ 	.byte	0x03, 0x19
        /*0ab2*/ 	.short	0x0088


	//----- nvinfo : EIATTR_PARAM_CBANK
	.align		4
        /*0ab4*/ 	.byte	0x04, 0x0a
        /*0ab6*/ 	.short	(.L_72 - .L_71)
	.align		4
.L_71:
        /*0ab8*/ 	.word	index@(.nv.constant0.attn_fwd)
        /*0abc*/ 	.short	0x0380
        /*0abe*/ 	.short	0x0088


	//----- nvinfo : EIATTR_SW_WAR
	.align		4
.L_72:
        /*0ac0*/ 	.byte	0x04, 0x36
        /*0ac2*/ 	.short	(.L_74 - .L_73)
.L_73:
        /*0ac4*/ 	.word	0x00000008
.L_74:


//--------------------- .nv.compat                --------------------------
	.section	.nv.compat,"",@"SHT_CUDA_COMPAT_INFO"
	.align	4
        /*0000*/ 	.byte	0x02, 0x02, 0x02, 0x00, 0x02, 0x05, 0x05, 0x00, 0x02, 0x03, 0x00, 0x00, 0x02, 0x06, 0x01, 0x00


//--------------------- .nv.callgraph             --------------------------
	.section	.nv.callgraph,"",@"SHT_CUDA_CALLGRAPH"
	.align	4
	.sectionentsize	8
	.align		4
        /*0000*/ 	.word	0x00000000
	.align		4
        /*0004*/ 	.word	0xffffffff
	.align		4
        /*0008*/ 	.word	0x00000000
	.align		4
        /*000c*/ 	.word	0xfffffffe
	.align		4
        /*0010*/ 	.word	0x00000000
	.align		4
        /*0014*/ 	.word	0xfffffffd
	.align		4
        /*0018*/ 	.word	0x00000000
	.align		4
        /*001c*/ 	.word	0xfffffffc


//--------------------- .nv.constant4             --------------------------
	.section	.nv.constant4,"a",@progbits
	.align	8
	.align		8
.nv.constant4:
        /*0000*/ 	.dword	_$_str


//--------------------- .text.attn_fwd            --------------------------
	.section	.text.attn_fwd,"ax",@progbits
	.align	128
        .global         attn_fwd
        .type           attn_fwd,@function
        .size           attn_fwd,(.L_x_3 - attn_fwd)
        .other          attn_fwd,@"STO_CUDA_ENTRY STV_DEFAULT"
attn_fwd:
.text.attn_fwd:
[----:B------:R-:W0:Y:S01]  /*0000*/  LDC R1, c[0x0][0x37c] ;  /* 0x0000df00ff017b82 */ /* 0x000e220000000800 */
[----:B------:R-:W1:Y:S07]  /*0010*/  S2R R79, SR_TID.X ;  /* 0x00000000004f7919 */ /* 0x000e6e0000002100 */
[----:B------:R-:W2:Y:S01]  /*0020*/  S2UR UR8, SR_CTAID.Y ;  /* 0x00000000000879c3 */ /* 0x000ea20000002600 */
[----:B------:R-:W2:Y:S01]  /*0030*/  LDCU.64 UR4, c[0x0][0x3b0] ;  /* 0x00007600ff0477ac */ /* 0x000ea20008000a00 */
[----:B0-----:R-:W-:Y:S01]  /*0040*/  VIADD R1, R1, 0xfffffdf0 ;  /* 0xfffffdf001017836 */ /* 0x001fe20000000000 */
[----:B------:R-:W0:Y:S01]  /*0050*/  S2R R3, SR_CTAID.X ;  /* 0x0000000000037919 */ /* 0x000e220000002500 */
[----:B------:R-:W3:Y:S04]  /*0060*/  LDCU.64 UR12, c[0x0][0x358] ;  /* 0x00006b00ff0c77ac */ /* 0x000ee80008000a00 */
[----:B------:R-:W4:Y:S08]  /*0070*/  LDC R45, c[0x0][0x3b8] ;  /* 0x0000ee00ff2d7b82 */ /* 0x000f300000000800 */
[----:B------:R-:W5:Y:S01]  /*0080*/  LDC.64 R42, c[0x0][0x380] ;  /* 0x0000e000ff2a7b82 */ /* 0x000f620000000a00 */
[----:B--2---:R-:W-:Y:S01]  /*0090*/  UIMAD UR4, UR8, UR4, URZ ;  /* 0x00000004080472a4 */ /* 0x004fe2000f8e02ff */
[----:B-1----:R-:W-:-:S05]  /*00a0*/  LOP3.LUT R0, R79, 0x1f, RZ, 0xc0, !PT ;  /* 0x0000001f4f007812 */ /* 0x002fca00078ec0ff */
[----:B0-----:R-:W-:Y:S01]  /*00b0*/  IMAD R2, R3, 0x20, R0 ;  /* 0x0000002003027824 */ /* 0x001fe200078e0200 */
[----:B------:R-:W-:-:S03]  /*00c0*/  SHF.R.U32.HI R0, RZ, 0x5, R79 ;  /* 0x00000005ff007819 */ /* 0x000fc6000001164f */
[----:B------:R-:W-:Y:S01]  /*00d0*/  IMAD R3, R2, UR5, RZ ;  /* 0x0000000502037c24 */ /* 0x000fe2000f8e02ff */
[----:B------:R-:W-:Y:S01]  /*00e0*/  SGXT.U32 R0, R0, 0x2 ;  /* 0x000000020000781a */ /* 0x000fe20000000000 */
[----:B------:R-:W-:-:S03]  /*00f0*/  USHF.R.S32.HI UR5, URZ, 0x1f, UR4 ;  /* 0x0000001fff057899 */ /* 0x000fc60008011404 */
[----:B-----5:R-:W-:Y:S01]  /*0100*/  IADD3 R41, P0, P1, R3, UR4, R42 ;  /* 0x0000000403297c10 */ /* 0x020fe2000f91e02a */
[----:B----4-:R-:W-:Y:S01]  /*0110*/  IMAD R0, R0, R45, RZ ;  /* 0x0000002d00007224 */ /* 0x010fe200078e02ff */
[----:B------:R-:W-:-:S03]  /*0120*/  SHF.R.S32.HI R2, RZ, 0x1f, R3 ;  /* 0x0000001fff027819 */ /* 0x000fc60000011403 */
[C---:B------:R-:W-:Y:S01]  /*0130*/  IMAD R5, R45.reuse, 0x4, R0 ;  /* 0x000000042d057824 */ /* 0x040fe200078e0200 */
[----:B------:R-:W-:Y:S02]  /*0140*/  IADD3.X R43, PT, PT, R2, UR5, R43, P0, P1 ;  /* 0x00000005022b7c10 */ /* 0x000fe400087e242b */
[CC--:B------:R-:W-:Y:S01]  /*0150*/  IADD3 R2, P0, PT, R0.reuse, R41.reuse, RZ ;  /* 0x0000002900027210 */ /* 0x0c0fe20007f1e0ff */
[----:B------:R-:W-:Y:S01]  /*0160*/  IMAD R7, R45, 0x4, R5 ;  /* 0x000000042d077824 */ /* 0x000fe200078e0205 */
[----:B------:R-:W-:Y:S02]  /*0170*/  IADD3 R4, P1, PT, R5, R41, RZ ;  /* 0x0000002905047210 */ /* 0x000fe40007f3e0ff */
[----:B------:R-:W-:Y:S01]  /*0180*/  LEA.HI.X.SX32 R3, R0, R43, 0x1, P0 ;  /* 0x0000002b00037211 */ /* 0x000fe200000f0eff */
[----:B------:R-:W-:Y:S01]  /*0190*/  IMAD R0, R45, 0x4, R7 ;  /* 0x000000042d007824 */ /* 0x000fe200078e0207 */
[----:B------:R-:W-:Y:S02]  /*01a0*/  IADD3 R6, P0, PT, R7, R41, RZ ;  /* 0x0000002907067210 */ /* 0x000fe40007f1e0ff */
[-C--:B------:R-:W-:Y:S01]  /*01b0*/  LEA.HI.X.SX32 R5, R5, R43.reuse, 0x1, P1 ;  /* 0x0000002b05057211 */ /* 0x080fe200008f0eff */
[----:B---3--:R0:W2:Y:S01]  /*01c0*/  LDG.E.U8 R15, desc[UR12][R2.64] ;  /* 0x0000000c020f7981 */ /* 0x0080a2000c1e1100 */
[----:B------:R-:W-:Y:S01]  /*01d0*/  LEA.HI.X.SX32 R7, R7, R43, 0x1, P0 ;  /* 0x0000002b07077211 */ /* 0x000fe200000f0eff */
[C---:B------:R-:W-:Y:S01]  /*01e0*/  IMAD R11, R45.reuse, 0x4, R0 ;  /* 0x000000042d0b7824 */ /* 0x040fe200078e0200 */
[C---:B------:R-:W-:Y:S01]  /*01f0*/  IADD3 R8, P0, PT, R0.reuse, R41, RZ ;  /* 0x0000002900087210 */ /* 0x040fe20007f1e0ff */
[----:B------:R1:W2:Y:S03]  /*0200*/  LDG.E.U8 R16, desc[UR12][R4.64] ;  /* 0x0000000c04107981 */ /* 0x0002a6000c1e1100 */
[----:B------:R-:W-:Y:S01]  /*0210*/  LEA.HI.X.SX32 R9, R0, R43, 0x1, P0 ;  /* 0x0000002b00097211 */ /* 0x000fe200000f0eff */
[----:B------:R-:W-:Y:S01]  /*0220*/  IMAD R0, R45, 0x4, R11 ;  /* 0x000000042d007824 */ /* 0x000fe200078e020b */
[----:B------:R-:W-:Y:S01]  /*0230*/  IADD3 R10, P0, PT, R11, R41, RZ ;  /* 0x000000290b0a7210 */ /* 0x000fe20007f1e0ff */
[----:B------:R-:W3:Y:S02]  /*0240*/  LDG.E.U8 R17, desc[UR12][R6.64] ;  /* 0x0000000c06117981 */ /* 0x000ee4000c1e1100 */
[----:B------:R-:W-:Y:S01]  /*0250*/  IMAD R13, R45, 0x4, R0 ;  /* 0x000000042d0d7824 */ /* 0x000fe200078e0200 */
[----:B------:R-:W-:Y:S01]  /*0260*/  LEA.HI.X.SX32 R11, R11, R43, 0x1, P0 ;  /* 0x0000002b0b0b7211 */ /* 0x000fe200000f0eff */
[----:B------:R4:W3:Y:S01]  /*0270*/  LDG.E.U8 R18, desc[UR12][R8.64] ;  /* 0x0000000c08127981 */ /* 0x0008e2000c1e1100 */
[CC--:B0-----:R-:W-:Y:S01]  /*0280*/  IADD3 R2, P0, PT, R0.reuse, R41.reuse, RZ ;  /* 0x0000002900027210 */ /* 0x0c1fe20007f1e0ff */
[----:B------:R-:W-:Y:S01]  /*0290*/  IMAD R14, R45, 0x4, R13 ;  /* 0x000000042d0e7824 */ /* 0x000fe200078e020d */
[----:B------:R-:W-:Y:S01]  /*02a0*/  IADD3 R12, P1, PT, R13, R41, RZ ;  /* 0x000000290d0c7210 */ /* 0x000fe20007f3e0ff */
[----:B------:R0:W5:Y:S01]  /*02b0*/  LDG.E.U8 R19, desc[UR12][R10.64] ;  /* 0x0000000c0a137981 */ /* 0x000162000c1e1100 */
[----:B------:R-:W-:Y:S01]  /*02c0*/  LEA.HI.X.SX32 R3, R0, R43, 0x1, P0 ;  /* 0x0000002b00037211 */ /* 0x000fe200000f0eff */
[----:B------:R-:W-:Y:S01]  /*02d0*/  IMAD R0, R45, 0x4, R14 ;  /* 0x000000042d007824 */ /* 0x000fe200078e020e */
[----:B-1----:R-:W-:-:S02]  /*02e0*/  IADD3 R4, P0, PT, R14, R41, RZ ;  /* 0x000000290e047210 */ /* 0x002fc40007f1e0ff */
[-C--:B------:R-:W-:Y:S01]  /*02f0*/  LEA.HI.X.SX32 R13, R13, R43.reuse, 0x1, P1 ;  /* 0x0000002b0d0d7211 */ /* 0x080fe200008f0eff */
[----:B------:R1:W5:Y:S01]  /*0300*/  LDG.E.U8 R20, desc[UR12][R2.64] ;  /* 0x0000000c02147981 */ /* 0x000362000c1e1100 */
[----:B------:R-:W-:Y:S01]  /*0310*/  LEA.HI.X.SX32 R5, R14, R43, 0x1, P0 ;  /* 0x0000002b0e057211 */ /* 0x000fe200000f0eff */
[C---:B----4-:R-:W-:Y:S01]  /*0320*/  IMAD R9, R45.reuse, 0x4, R0 ;  /* 0x000000042d097824 */ /* 0x050fe200078e0200 */
[C---:B------:R-:W-:Y:S01]  /*0330*/  IADD3 R6, P0, PT, R0.reuse, R41, RZ ;  /* 0x0000002900067210 */ /* 0x040fe20007f1e0ff */
[----:B------:R4:W5:Y:S03]  /*0340*/  LDG.E.U8 R21, desc[UR12][R12.64] ;  /* 0x0000000c0c157981 */ /* 0x000966000c1e1100 */
[----:B------:R-:W-:Y:S01]  /*0350*/  LEA.HI.X.SX32 R7, R0, R43, 0x1, P0 ;  /* 0x0000002b00077211 */ /* 0x000fe200000f0eff */
[----:B------:R-:W-:Y:S01]  /*0360*/  IMAD R0, R45, 0x4, R9 ;  /* 0x000000042d007824 */ /* 0x000fe200078e0209 */
[-C--:B------:R-:W-:Y:S01]  /*0370*/  IADD3 R8, P0, PT, R9, R41.reuse, RZ ;  /* 0x0000002909087210 */ /* 0x080fe20007f1e0ff */
[----:B------:R4:W5:Y:S02]  /*0380*/  LDG.E.U8 R22, desc[UR12][R4.64] ;  /* 0x0000000c04167981 */ /* 0x000964000c1e1100 */
[----:B------:R-:W-:Y:S01]  /*0390*/  IMAD R14, R45, 0x4, R0 ;  /* 0x000000042d0e7824 */ /* 0x000fe200078e0200 */
[----:B0-----:R-:W-:Y:S01]  /*03a0*/  IADD3 R10, P1, PT, R0, R41, RZ ;  /* 0x00000029000a7210 */ /* 0x001fe20007f3e0ff */
[----:B------:R0:W5:Y:S01]  /*03b0*/  LDG.E.U8 R23, desc[UR12][R6.64] ;  /* 0x0000000c06177981 */ /* 0x000162000c1e1100 */
[----:B------:R-:W-:-:S02]  /*03c0*/  LEA.HI.X.SX32 R9, R9, R43, 0x1, P0 ;  /* 0x0000002b09097211 */ /* 0x000fc400000f0eff */
[----:B------:R-:W-:Y:S01]  /*03d0*/  LEA.HI.X.SX32 R11, R0, R43, 0x1, P1 ;  /* 0x0000002b000b7211 */ /* 0x000fe200008f0eff */
[C---:B------:R-:W-:Y:S01]  /*03e0*/  IMAD R0, R45.reuse, 0x4, R14 ;  /* 0x000000042d007824 */ /* 0x040fe200078e020e */
[C---:B-1----:R-:W-:Y:S01]  /*03f0*/  IADD3 R2, P0, PT, R14.reuse, R41, RZ ;  /* 0x000000290e027210 */ /* 0x042fe20007f1e0ff */
[----:B------:R1:W5:Y:S03]  /*0400*/  LDG.E.U8 R24, desc[UR12][R8.64] ;  /* 0x0000000c08187981 */ /* 0x000366000c1e1100 */
[----:B------:R-:W-:Y:S01]  /*0410*/  LEA.HI.X.SX32 R3, R14, R43, 0x1, P0 ;  /* 0x0000002b0e037211 */ /* 0x000fe200000f0eff */
[C---:B----4-:R-:W-:Y:S01]  /*0420*/  IMAD R13, R45.reuse, 0x4, R0 ;  /* 0x000000042d0d7824 */ /* 0x050fe200078e0200 */
[C---:B------:R-:W-:Y:S01]  /*0430*/  IADD3 R4, P0, PT, R0.reuse, R41, RZ ;  /* 0x0000002900047210 */ /* 0x040fe20007f1e0ff */
[----:B------:R4:W5:Y:S03]  /*0440*/  LDG.E.U8 R25, desc[UR12][R10.64] ;  /* 0x0000000c0a197981 */ /* 0x000966000c1e1100 */
[----:B------:R-:W-:Y:S01]  /*0450*/  LEA.HI.X.SX32 R5, R0, R43, 0x1, P0 ;  /* 0x0000002b00057211 */ /* 0x000fe200000f0eff */
[----:B------:R-:W-:Y:S01]  /*0460*/  IMAD R0, R45, 0x4, R13 ;  /* 0x000000042d007824 */ /* 0x000fe200078e020d */
[-C--:B0-----:R-:W-:Y:S01]  /*0470*/  IADD3 R6, P0, PT, R13, R41.reuse, RZ ;  /* 0x000000290d067210 */ /* 0x081fe20007f1e0ff */
[----:B------:R0:W5:Y:S02]  /*0480*/  LDG.E.U8 R26, desc[UR12][R2.64] ;  /* 0x0000000c021a7981 */ /* 0x000164000c1e1100 */
[----:B------:R-:W-:Y:S01]  /*0490*/  IMAD R14, R45, 0x4, R0 ;  /* 0x000000042d0e7824 */ /* 0x000fe200078e0200 */
[----:B------:R-:W-:Y:S01]  /*04a0*/  IADD3 R12, P1, PT, R0, R41, RZ ;  /* 0x00000029000c7210 */ /* 0x000fe20007f3e0ff */
        /* <DEDUP_REMOVED lines=8> */
[C---:B0-----:R-:W-:Y:S01]  /*0530*/  IADD3 R2, P0, PT, R0.reuse, R41, RZ ;  /* 0x0000002900027210 */ /* 0x041fe20007f1e0ff */
[----:B------:R0:W4:Y:S03]  /*0540*/  LDG.E.U8 R29, desc[UR12][R12.64] ;  /* 0x0000000c0c1d7981 */ /* 0x000126000c1e1100 */
[----:B------:R-:W-:Y:S01]  /*0550*/  LEA.HI.X.SX32 R3, R0, R43, 0x1, P0 ;  /* 0x0000002b00037211 */ /* 0x000fe200000f0eff */
[----:B------:R-:W-:Y:S01]  /*0560*/  IMAD R0, R45, 0x4, R11 ;  /* 0x000000042d007824 */ /* 0x000fe200078e020b */
[-C--:B------:R-:W-:Y:S01]  /*0570*/  IADD3 R4, P0, PT, R11, R41.reuse, RZ ;  /* 0x000000290b047210 */ /* 0x080fe20007f1e0ff */
[----:B------:R0:W4:Y:S02]  /*0580*/  LDG.E.U8 R30, desc[UR12][R8.64] ;  /* 0x0000000c081e7981 */ /* 0x000124000c1e1100 */
[----:B------:R-:W-:Y:S01]  /*0590*/  IMAD R14, R45, 0x4, R0 ;  /* 0x000000042d0e7824 */ /* 0x000fe200078e0200 */
[----:B------:R-:W-:Y:S01]  /*05a0*/  IADD3 R10, P1, PT, R0, R41, RZ ;  /* 0x00000029000a7210 */ /* 0x000fe20007f3e0ff */
[----:B------:R0:W4:Y:S01]  /*05b0*/  LDG.E.U8 R31, desc[UR12][R2.64] ;  /* 0x0000000c021f7981 */ /* 0x000122000c1e1100 */
[----:B------:R-:W-:-:S02]  /*05c0*/  LEA.HI.X.SX32 R5, R11, R43, 0x1, P0 ;  /* 0x0000002b0b057211 */ /* 0x000fc400000f0eff */
[----:B------:R-:W-:Y:S01]  /*05d0*/  LEA.HI.X.SX32 R11, R0, R43, 0x1, P1 ;  /* 0x0000002b000b7211 */ /* 0x000fe200008f0eff */
[C---:B------:R-:W-:Y:S01]  /*05e0*/  IMAD R0, R45.reuse, 0x4, R14 ;  /* 0x000000042d007824 */ /* 0x040fe200078e020e */
[C---:B-1----:R-:W-:Y:S01]  /*05f0*/  IADD3 R6, P0, PT, R14.reuse, R41, RZ ;  /* 0x000000290e067210 */ /* 0x042fe20007f1e0ff */
[----:B------:R1:W4:Y:S03]  /*0600*/  LDG.E.U8 R32, desc[UR12][R4.64] ;  /* 0x0000000c04207981 */ /* 0x000326000c1e1100 */
[----:B------:R-:W-:Y:S01]  /*0610*/  LEA.HI.X.SX32 R7, R14, R43, 0x1, P0 ;  /* 0x0000002b0e077211 */ /* 0x000fe200000f0eff */
[C---:B0-----:R-:W-:Y:S01]  /*0620*/  IMAD R13, R45.reuse, 0x4, R0 ;  /* 0x000000042d0d7824 */ /* 0x041fe200078e0200 */
[C---:B------:R-:W-:Y:S01]  /*0630*/  IADD3 R8, P0, PT, R0.reuse, R41, RZ ;  /* 0x0000002900087210 */ /* 0x040fe20007f1e0ff */
        /* <DEDUP_REMOVED lines=28> */
[----:B------:R1:W4:Y:S02]  /*0800*/  LDG.E.U8 R40, desc[UR12][R8.64] ;  /* 0x0000000c08287981 */ /* 0x000324000c1e1100 */
[C---:B0-----:R-:W-:Y:S01]  /*0810*/  IMAD R13, R45.reuse, 0x4, R0 ;  /* 0x000000042d0d7824 */ /* 0x041fe200078e0200 */
[----:B------:R-:W-:Y:S01]  /*0820*/  LEA.HI.X.SX32 R3, R14, R43, 0x1, P0 ;  /* 0x0000002b0e037211 */ /* 0x000fe200000f0eff */
[----:B------:R0:W4:Y:S01]  /*0830*/  LDG.E.U8 R11, desc[UR12][R10.64] ;  /* 0x0000000c0a0b7981 */ /* 0x000122000c1e1100 */
[C---:B------:R-:W-:Y:S01]  /*0840*/  IADD3 R4, P0, PT, R0.reuse, R41, RZ ;  /* 0x0000002900047210 */ /* 0x040fe20007f1e0ff */
[C---:B------:R-:W-:Y:S02]  /*0850*/  IMAD R14, R45.reuse, 0x4, R13 ;  /* 0x000000042d0e7824 */ /* 0x040fe400078e020d */
[----:B------:R0:W4:Y:S01]  /*0860*/  LDG.E.U8 R2, desc[UR12][R2.64] ;  /* 0x0000000c02027981 */ /* 0x000122000c1e1100 */
[----:B------:R-:W-:Y:S01]  /*0870*/  LEA.HI.X.SX32 R5, R0, R43, 0x1, P0 ;  /* 0x0000002b00057211 */ /* 0x000fe200000f0eff */
[----:B------:R-:W-:Y:S01]  /*0880*/  IMAD R0, R45, 0x4, R14 ;  /* 0x000000042d007824 */ /* 0x000fe200078e020e */
[----:B------:R-:W-:-:S02]  /*0890*/  IADD3 R6, P0, PT, R13, R41, RZ ;  /* 0x000000290d067210 */ /* 0x000fc40007f1e0ff */
[----:B------:R-:W-:Y:S01]  /*08a0*/  IADD3 R12, P1, PT, R14, R41, RZ ;  /* 0x000000290e0c7210 */ /* 0x000fe20007f3e0ff */
[----:B------:R0:W4:Y:S01]  /*08b0*/  LDG.E.U8 R4, desc[UR12][R4.64] ;  /* 0x0000000c04047981 */ /* 0x000122000c1e1100 */
[----:B------:R-:W-:Y:S02]  /*08c0*/  LEA.HI.X.SX32 R7, R13, R43, 0x1, P0 ;  /* 0x0000002b0d077211 */ /* 0x000fe400000f0eff */
[----:B-1----:R-:W-:Y:S02]  /*08d0*/  IADD3 R8, P0, PT, R0, R41, RZ ;  /* 0x0000002900087210 */ /* 0x002fe40007f1e0ff */
[-C--:B------:R-:W-:Y:S02]  /*08e0*/  LEA.HI.X.SX32 R13, R14, R43.reuse, 0x1, P1 ;  /* 0x0000002b0e0d7211 */ /* 0x080fe400008f0eff */
[----:B------:R-:W-:Y:S01]  /*08f0*/  LEA.HI.X.SX32 R9, R0, R43, 0x1, P0 ;  /* 0x0000002b00097211 */ /* 0x000fe200000f0eff */
[----:B------:R1:W4:Y:S04]  /*0900*/  LDG.E.U8 R7, desc[UR12][R6.64] ;  /* 0x0000000c06077981 */ /* 0x000328000c1e1100 */
[----:B------:R-:W4:Y:S04]  /*0910*/  LDG.E.U8 R12, desc[UR12][R12.64] ;  /* 0x0000000c0c0c7981 */ /* 0x000f28000c1e1100 */
[----:B------:R1:W4:Y:S01]  /*0920*/  LDG.E.U8 R9, desc[UR12][R8.64] ;  /* 0x0000000c08097981 */ /* 0x000322000c1e1100 */
[----:B------:R-:W1:Y:S01]  /*0930*/  S2UR UR5, SR_CgaCtaId ;  /* 0x00000000000579c3 */ /* 0x000e620000008800 */
[----:B0-----:R-:W-:-:S02]  /*0940*/  LOP3.LUT R10, R79, 0x3f, RZ, 0xc0, !PT ;  /* 0x0000003f4f0a7812 */ /* 0x001fc400078ec0ff */
[----:B------:R-:W-:Y:S01]  /*0950*/  SHF.R.S32.HI R0, RZ, 0x6, R79 ;  /* 0x00000006ff007819 */ /* 0x000fe2000001144f */
[----:B------:R-:W-:Y:S02]  /*0960*/  UMOV UR4, 0x400 ;  /* 0x0000040000047882 */ /* 0x000fe40000000000 */
[----:B------:R-:W-:Y:S01]  /*0970*/  IMAD.SHL.U32 R3, R10, 0x2, RZ ;  /* 0x000000020a037824 */ /* 0x000fe200078e00ff */
[----:B------:R-:W-:-:S04]  /*0980*/  SGXT R0, R0, 0x1 ;  /* 0x000000010000781a */ /* 0x000fc80000000200 */
[----:B------:R-:W-:-:S04]  /*0990*/  LOP3.LUT R0, R3, 0x90, R0, 0x78, !PT ;  /* 0x0000009003007812 */ /* 0x000fc800078e7800 */
[----:B------:R-:W-:Y:S01]  /*09a0*/  LOP3.LUT R3, R0, 0x20, RZ, 0x3c, !PT ;  /* 0x0000002000037812 */ /* 0x000fe200078e3cff */
[----:B-1----:R-:W-:Y:S01]  /*09b0*/  ULEA UR4, UR5, UR4, 0x18 ;  /* 0x0000000405047291 */ /* 0x002fe2000f8ec0ff */
[----:B------:R-:W-:Y:S01]  /*09c0*/  IMAD.MOV.U32 R76, RZ, RZ, -0x800000 ;  /* 0xff800000ff4c7424 */ /* 0x000fe200078e00ff */
[----:B------:R-:W-:Y:S01]  /*09d0*/  CS2R R44, SRZ ;  /* 0x00000000002c7805 */ /* 0x000fe2000001ff00 */
[----:B------:R-:W-:Y:S01]  /*09e0*/  IMAD.MOV.U32 R77, RZ, RZ, -0x800000 ;  /* 0xff800000ff4d7424 */ /* 0x000fe200078e00ff */
[----:B------:R-:W-:Y:S01]  /*09f0*/  CS2R R46, SRZ ;  /* 0x00000000002e7805 */ /* 0x000fe2000001ff00 */
[----:B------:R-:W-:Y:S01]  /*0a00*/  IMAD.MOV.U32 R78, RZ, RZ, -0x800000 ;  /* 0xff800000ff4e7424 */ /* 0x000fe200078e00ff */
[----:B------:R-:W-:Y:S01]  /*0a10*/  CS2R R48, SRZ ;  /* 0x0000000000307805 */ /* 0x000fe2000001ff00 */
[----:B------:R-:W-:Y:S01]  /*0a20*/  IMAD.MOV.U32 R41, RZ, RZ, 0x3f800000 ;  /* 0x3f800000ff297424 */ /* 0x000fe200078e00ff */
[----:B------:R-:W-:Y:S01]  /*0a30*/  CS2R R50, SRZ ;  /* 0x0000000000327805 */ /* 0x000fe2000001ff00 */
[----:B------:R-:W-:Y:S01]  /*0a40*/  IMAD.MOV.U32 R42, RZ, RZ, 0x3f800000 ;  /* 0x3f800000ff2a7424 */ /* 0x000fe200078e00ff */
[----:B------:R-:W-:Y:S01]  /*0a50*/  CS2R R52, SRZ ;  /* 0x0000000000347805 */ /* 0x000fe2000001ff00 */
[----:B------:R-:W-:Y:S01]  /*0a60*/  IMAD.MOV.U32 R43, RZ, RZ, 0x3f800000 ;  /* 0x3f800000ff2b7424 */ /* 0x000fe200078e00ff */
[----:B------:R-:W-:-:S02]  /*0a70*/  CS2R R54, SRZ ;  /* 0x0000000000367805 */ /* 0x000fc4000001ff00 */
[----:B------:R-:W-:Y:S02]  /*0a80*/  CS2R R56, SRZ ;  /* 0x0000000000387805 */ /* 0x000fe4000001ff00 */
[----:B------:R-:W-:Y:S02]  /*0a90*/  CS2R R58, SRZ ;  /* 0x00000000003a7805 */ /* 0x000fe4000001ff00 */
[----:B------:R-:W-:Y:S02]  /*0aa0*/  CS2R R60, SRZ ;  /* 0x00000000003c7805 */ /* 0x000fe4000001ff00 */
[----:B------:R-:W-:Y:S02]  /*0ab0*/  CS2R R62, SRZ ;  /* 0x00000000003e7805 */ /* 0x000fe4000001ff00 */
[----:B------:R-:W-:Y:S02]  /*0ac0*/  CS2R R64, SRZ ;  /* 0x0000000000407805 */ /* 0x000fe4000001ff00 */
[----:B------:R-:W-:-:S02]  /*0ad0*/  CS2R R66, SRZ ;  /* 0x0000000000427805 */ /* 0x000fc4000001ff00 */
[----:B------:R-:W-:Y:S02]  /*0ae0*/  CS2R R68, SRZ ;  /* 0x0000000000447805 */ /* 0x000fe4000001ff00 */
[----:B------:R-:W-:Y:S02]  /*0af0*/  CS2R R70, SRZ ;  /* 0x0000000000467805 */ /* 0x000fe4000001ff00 */
[----:B------:R-:W-:Y:S02]  /*0b00*/  CS2R R72, SRZ ;  /* 0x0000000000487805 */ /* 0x000fe4000001ff00 */
[----:B------:R-:W-:Y:S01]  /*0b10*/  CS2R R74, SRZ ;  /* 0x00000000004a7805 */ /* 0x000fe2000001ff00 */
[----:B--2---:R-:W-:-:S05]  /*0b20*/  IMAD R15, R16, 0x100, R15 ;  /* 0x00000100100f7824 */ /* 0x004fca00078e020f */
[----:B------:R-:W-:Y:S01]  /*0b30*/  F2FP.F16.E4M3.UNPACK_B R15, R15 ;  /* 0x0000000fff0f723e */ /* 0x000fe200020006ff */
[----:B---3--:R-:W-:-:S03]  /*0b40*/  IMAD R17, R18, 0x100, R17 ;  /* 0x0000010012117824 */ /* 0x008fc600078e0211 */
[----:B------:R-:W-:Y:S02]  /*0b50*/  PRMT R5, R15, 0x7632, R5 ;  /* 0x000076320f057816 */ /* 0x000fe40000000005 */
[----:B------:R-:W-:Y:S01]  /*0b60*/  F2FP.F16.E4M3.UNPACK_B R17, R17 ;  /* 0x00000011ff11723e */ /* 0x000fe200020006ff */
[----:B-----5:R-:W-:-:S03]  /*0b70*/  IMAD R19, R20, 0x100, R19 ;  /* 0x0000010014137824 */ /* 0x020fc600078e0213 */
[----:B------:R-:W-:Y:S02]  /*0b80*/  PRMT R6, R17, 0x7632, R6 ;  /* 0x0000763211067816 */ /* 0x000fe40000000006 */
[----:B------:R-:W-:Y:S01]  /*0b90*/  F2FP.F16.E4M3.UNPACK_B R19, R19 ;  /* 0x00000013ff13723e */ /* 0x000fe200020006ff */
[----:B------:R-:W-:-:S05]  /*0ba0*/  IMAD R21, R22, 0x100, R21 ;  /* 0x0000010016157824 */ /* 0x000fca00078e0215 */
[----:B------:R-:W-:Y:S01]  /*0bb0*/  F2FP.F16.E4M3.UNPACK_B R21, R21 ;  /* 0x00000015ff15723e */ /* 0x000fe200020006ff */
[----:B------:R-:W-:-:S03]  /*0bc0*/  IMAD R23, R24, 0x100, R23 ;  /* 0x0000010018177824 */ /* 0x000fc600078e0217 */
[----:B------:R-:W-:Y:S02]  /*0bd0*/  PRMT R8, R21, 0x7632, R8 ;  /* 0x0000763215087816 */ /* 0x000fe40000000008 */
[----:B------:R-:W-:Y:S01]  /*0be0*/  F2FP.F16.E4M3.UNPACK_B R23, R23 ;  /* 0x00000017ff17723e */ /* 0x000fe200020006ff */
[----:B------:R-:W-:-:S05]  /*0bf0*/  IMAD R25, R26, 0x100, R25 ;  /* 0x000001001a197824 */ /* 0x000fca00078e0219 */
[----:B------:R-:W-:Y:S01]  /*0c00*/  F2FP.F16.E4M3.UNPACK_B R25, R25 ;  /* 0x00000019ff19723e */ /* 0x000fe200020006ff */
[----:B------:R-:W-:-:S05]  /*0c10*/  IMAD R27, R28, 0x100, R27 ;  /* 0x000001001c1b7824 */ /* 0x000fca00078e021b */
[----:B------:R-:W-:Y:S01]  /*0c20*/  F2FP.F16.E4M3.UNPACK_B R27, R27 ;  /* 0x0000001bff1b723e */ /* 0x000fe200020006ff */
[----:B----4-:R-:W-:-:S05]  /*0c30*/  IMAD R29, R30, 0x100, R29 ;  /* 0x000001001e1d7824 */ /* 0x010fca00078e021d */
[----:B------:R-:W-:Y:S01]  /*0c40*/  F2FP.F16.E4M3.UNPACK_B R29, R29 ;  /* 0x0000001dff1d723e */ /* 0x000fe200020006ff */
[----:B------:R-:W-:-:S05]  /*0c50*/  IMAD R31, R32, 0x100, R31 ;  /* 0x00000100201f7824 */ /* 0x000fca00078e021f */
[----:B------:R-:W-:Y:S01]  /*0c60*/  F2FP.F16.E4M3.UNPACK_B R31, R31 ;  /* 0x0000001fff1f723e */ /* 0x000fe200020006ff */
[----:B------:R-:W-:Y:S02]  /*0c70*/  IMAD R33, R34, 0x100, R33 ;  /* 0x0000010022217824 */ /* 0x000fe400078e0221 */
[----:B------:R-:W-:-:S03]  /*0c80*/  IMAD R35, R36, 0x100, R35 ;  /* 0x0000010024237824 */ /* 0x000fc600078e0223 */
[----:B------:R-:W-:Y:S02]  /*0c90*/  F2FP.F16.E4M3.UNPACK_B R33, R33 ;  /* 0x00000021ff21723e */ /* 0x000fe400020006ff */
[----:B------:R-:W-:Y:S01]  /*0ca0*/  F2FP.F16.E4M3.UNPACK_B R35, R35 ;  /* 0x00000023ff23723e */ /* 0x000fe200020006ff */
[----:B------:R-:W-:-:S05]  /*0cb0*/  IMAD R37, R38, 0x100, R37 ;  /* 0x0000010026257824 */ /* 0x000fca00078e0225 */
[----:B------:R-:W-:Y:S01]  /*0cc0*/  F2FP.F16.E4M3.UNPACK_B R37, R37 ;  /* 0x00000025ff25723e */ /* 0x000fe200020006ff */
[----:B------:R-:W-:Y:S02]  /*0cd0*/  IMAD R39, R40, 0x100, R39 ;  /* 0x0000010028277824 */ /* 0x000fe400078e0227 */
[----:B------:R-:W-:-:S03]  /*0ce0*/  IMAD R2, R2, 0x100, R11 ;  /* 0x0000010002027824 */ /* 0x000fc600078e020b */
[----:B------:R-:W-:Y:S02]  /*0cf0*/  F2FP.F16.E4M3.UNPACK_B R39, R39 ;  /* 0x00000027ff27723e */ /* 0x000fe400020006ff */
[----:B------:R-:W-:Y:S01]  /*0d00*/  F2FP.F16.E4M3.UNPACK_B R2, R2 ;  /* 0x00000002ff02723e */ /* 0x000fe200020006ff */
[----:B------:R-:W-:Y:S02]  /*0d10*/  IMAD R4, R7, 0x100, R4 ;  /* 0x0000010007047824 */ /* 0x000fe400078e0204 */
[----:B------:R-:W-:-:S03]  /*0d20*/  IMAD R9, R9, 0x100, R12 ;  /* 0x0000010009097824 */ /* 0x000fc600078e020c */
[----:B------:R-:W-:Y:S02]  /*0d30*/  F2FP.F16.E4M3.UNPACK_B R4, R4 ;  /* 0x00000004ff04723e */ /* 0x000fe400020006ff */
[----:B------:R-:W-:Y:S01]  /*0d40*/  F2FP.F16.E4M3.UNPACK_B R9, R9 ;  /* 0x00000009ff09723e */ /* 0x000fe200020006ff */
[----:B------:R0:W-:Y:S01]  /*0d50*/  STS.U16 [R0+UR4+0x1a00], R2 ;  /* 0x001a000200007988 */ /* 0x0001e20008000404 */
[----:B------:R-:W-:Y:S02]  /*0d60*/  PRMT R7, R19, 0x7632, R7 ;  /* 0x0000763213077816 */ /* 0x000fe40000000007 */
[----:B------:R-:W-:Y:S01]  /*0d70*/  PRMT R11, R23, 0x7632, R11 ;  /* 0x00007632170b7816 */ /* 0x000fe2000000000b */
[----:B------:R1:W-:Y:S01]  /*0d80*/  STS.U16 [R0+UR4+0x1c00], R4 ;  /* 0x001c000400007988 */ /* 0x0003e20008000404 */
[----:B------:R-:W-:-:S03]  /*0d90*/  PRMT R12, R25, 0x7632, R12 ;  /* 0x00007632190c7816 */ /* 0x000fc6000000000c */
[----:B------:R2:W-:Y:S01]  /*0da0*/  STS.U16 [R0+UR4+0x1e00], R9 ;  /* 0x001e000900007988 */ /* 0x0005e20008000404 */
[----:B0-----:R-:W-:-:S03]  /*0db0*/  PRMT R2, R29, 0x7632, R2 ;  /* 0x000076321d027816 */ /* 0x001fc60000000002 */
[----:B------:R-:W-:Y:S01]  /*0dc0*/  STS.U16 [R0+UR4], R15 ;  /* 0x0000000f00007988 */ /* 0x000fe20008000404 */
[----:B-1----:R-:W-:-:S03]  /*0dd0*/  PRMT R4, R31, 0x7632, R4 ;  /* 0x000076321f047816 */ /* 0x002fc60000000004 */
[----:B------:R-:W-:Y:S01]  /*0de0*/  STS.U16 [R0+UR4+0x200], R17 ;  /* 0x0002001100007988 */ /* 0x000fe20008000404 */
[----:B--2---:R-:W-:-:S03]  /*0df0*/  PRMT R9, R35, 0x7632, R9 ;  /* 0x0000763223097816 */ /* 0x004fc60000000009 */
[----:B------:R-:W-:Y:S04]  /*0e00*/  STS.U16 [R0+UR4+0x400], R19 ;  /* 0x0004001300007988 */ /* 0x000fe80008000404 */
        /* <DEDUP_REMOVED lines=9> */
[----:B------:R0:W-:Y:S04]  /*0ea0*/  STS.U16 [R0+UR4+0x1800], R39 ;  /* 0x0018002700007988 */ /* 0x0001e80008000404 */
[----:B------:R1:W-:Y:S04]  /*0eb0*/  STS.U16 [R3+UR4+0x100], R5 ;  /* 0x0001000503007988 */ /* 0x0003e80008000404 */
[----:B------:R2:W-:Y:S01]  /*0ec0*/  STS.U16 [R3+UR4+0x300], R6 ;  /* 0x0003000603007988 */ /* 0x0005e20008000404 */
[----:B0-----:R-:W-:-:S03]  /*0ed0*/  PRMT R0, R27, 0x7632, R0 ;  /* 0x000076321b007816 */ /* 0x001fc60000000000 */
[----:B------:R0:W-:Y:S01]  /*0ee0*/  STS.U16 [R3+UR4+0x500], R7 ;  /* 0x0005000703007988 */ /* 0x0001e20008000404 */
[----:B-1----:R-:W-:-:S03]  /*0ef0*/  PRMT R5, R33, 0x7632, R5 ;  /* 0x0000763221057816 */ /* 0x002fc60000000005 */
[----:B------:R1:W-:Y:S01]  /*0f00*/  STS.U16 [R3+UR4+0x700], R8 ;  /* 0x0007000803007988 */ /* 0x0003e20008000404 */
[----:B--2---:R-:W-:-:S03]  /*0f10*/  PRMT R6, R37, 0x7632, R6 ;  /* 0x0000763225067816 */ /* 0x004fc60000000006 */
[----:B------:R2:W-:Y:S01]  /*0f20*/  STS.U16 [R3+UR4+0x900], R11 ;  /* 0x0009000b03007988 */ /* 0x0005e20008000404 */
[----:B0-----:R-:W-:-:S03]  /*0f30*/  PRMT R7, R39, 0x7632, R7 ;  /* 0x0000763227077816 */ /* 0x001fc60000000007 */
[----:B------:R0:W-:Y:S01]  /*0f40*/  STS.U16 [R3+UR4+0xb00], R12 ;  /* 0x000b000c03007988 */ /* 0x0001e20008000404 */
[----:B-1----:R-:W-:Y:S02]  /*0f50*/  PRMT R8, R2, 0x7632, R8 ;  /* 0x0000763202087816 */ /* 0x002fe40000000008 */
[----:B--2---:R-:W-:Y:S02]  /*0f60*/  PRMT R11, R4, 0x7632, R11 ;  /* 0x00007632040b7816 */ /* 0x004fe4000000000b */
[----:B0-----:R-:W-:Y:S01]  /*0f70*/  PRMT R12, R9, 0x7632, R12 ;  /* 0x00007632090c7816 */ /* 0x001fe2000000000c */
[----:B------:R0:W-:Y:S04]  /*0f80*/  STS.U16 [R3+UR4+0xd00], R0 ;  /* 0x000d000003007988 */ /* 0x0001e80008000404 */
[----:B------:R-:W-:Y:S04]  /*0f90*/  STS.U16 [R3+UR4+0xf00], R2 ;  /* 0x000f000203007988 */ /* 0x000fe80008000404 */
[----:B------:R1:W-:Y:S04]  /*0fa0*/  STS.U16 [R3+UR4+0x1100], R4 ;  /* 0x0011000403007988 */ /* 0x0003e80008000404 */
[----:B------:R2:W-:Y:S04]  /*0fb0*/  STS.U16 [R3+UR4+0x1300], R5 ;  /* 0x0013000503007988 */ /* 0x0005e80008000404 */
[----:B------:R2:W-:Y:S04]  /*0fc0*/  STS.U16 [R3+UR4+0x1500], R9 ;  /* 0x0015000903007988 */ /* 0x0005e80008000404 */
[----:B------:R2:W-:Y:S04]  /*0fd0*/  STS.U16 [R3+UR4+0x1700], R6 ;  /* 0x0017000603007988 */ /* 0x0005e80008000404 */
[----:B------:R2:W-:Y:S04]  /*0fe0*/  STS.U16 [R3+UR4+0x1900], R7 ;  /* 0x0019000703007988 */ /* 0x0005e80008000404 */
[----:B------:R2:W-:Y:S04]  /*0ff0*/  STS.U16 [R3+UR4+0x1b00], R8 ;  /* 0x001b000803007988 */ /* 0x0005e80008000404 */
[----:B------:R2:W-:Y:S04]  /*1000*/  STS.U16 [R3+UR4+0x1d00], R11 ;  /* 0x001d000b03007988 */ /* 0x0005e80008000404 */
[----:B------:R2:W-:Y:S01]  /*1010*/  STS.U16 [R3+UR4+0x1f00], R12 ;  /* 0x001f000c03007988 */ /* 0x0005e20008000404 */
[----:B------:R-:W3:Y:S01]  /*1020*/  LDCU UR4, c[0x0][0x3f0] ;  /* 0x00007e00ff0477ac */ /* 0x000ee20008000800 */
[----:B0-----:R-:W-:Y:S01]  /*1030*/  IMAD.MOV.U32 R0, RZ, RZ, -0x800000 ;  /* 0xff800000ff007424 */ /* 0x001fe200078e00ff */
[----:B-1----:R-:W-:Y:S01]  /*1040*/  LOP3.LUT R4, R79, 0x7f, RZ, 0xc0, !PT ;  /* 0x0000007f4f047812 */ /* 0x002fe200078ec0ff */
[----:B------:R-:W-:Y:S01]  /*1050*/  IMAD.MOV.U32 R40, RZ, RZ, 0x3f800000 ;  /* 0x3f800000ff287424 */ /* 0x000fe200078e00ff */
[----:B---3--:R-:W-:-:S09]  /*1060*/  UISETP.GE.AND UP0, UPT, UR4, 0x1, UPT ;  /* 0x000000010400788c */ /* 0x008fd2000bf06270 */
[----:B--2---:R-:W-:Y:S05]  /*1070*/  BRA.U !UP0, `(.L_x_0) ;  /* 0x0000007508087547 */ /* 0x004fea000b800000 */
[----:B------:R-:W0:Y:S01]  /*1080*/  LDC R33, c[0x0][0x3d8] ;  /* 0x0000f600ff217b82 */ /* 0x000e220000000800 */
[----:B------:R-:W1:Y:S01]  /*1090*/  LDCU.64 UR10, c[0x0][0x3d0] ;  /* 0x00007a00ff0a77ac */ /* 0x000e620008000a00 */
[----:B------:R-:W-:Y:S01]  /*10a0*/  SHF.R.U32.HI R0, RZ, 0x6, R79 ;  /* 0x00000006ff007819 */ /* 0x000fe2000001164f */
[----:B------:R-:W-:Y:S01]  /*10b0*/  IMAD.MOV.U32 R39, RZ, RZ, -0x800000 ;  /* 0xff800000ff277424 */ /* 0x000fe200078e00ff */
[----:B------:R-:W-:Y:S01]  /*10c0*/  LOP3.LUT P0, RZ, R79, 0x3, RZ, 0xc0, !PT ;  /* 0x000000034fff7812 */ /* 0x000fe2000780c0ff */
[----:B------:R-:W2:Y:S01]  /*10d0*/  LDCU UR9, c[0x0][0x3c8] ;  /* 0x00007900ff0977ac */ /* 0x000ea20008000800 */
[----:B------:R-:W-:Y:S01]  /*10e0*/  SGXT.U32 R0, R0, 0x1 ;  /* 0x000000010000781a */ /* 0x000fe20000000000 */
[----:B------:R-:W-:Y:S01]  /*10f0*/  IMAD.MOV.U32 R38, RZ, RZ, -0x800000 ;  /* 0xff800000ff267424 */ /* 0x000fe200078e00ff */
[----:B------:R-:W3:Y:S01]  /*1100*/  LDC.64 R2, c[0x0][0x3c0] ;  /* 0x0000f000ff027b82 */ /* 0x000ee20000000a00 */
[----:B------:R-:W4:Y:S01]  /*1110*/  LDCU.64 UR14, c[0x0][0x388] ;  /* 0x00007100ff0e77ac */ /* 0x000f220008000a00 */
[----:B------:R-:W-:-:S02]  /*1120*/  CS2R R44, SRZ ;  /* 0x00000000002c7805 */ /* 0x000fc4000001ff00 */
[----:B------:R-:W-:Y:S02]  /*1130*/  CS2R R46, SRZ ;  /* 0x00000000002e7805 */ /* 0x000fe4000001ff00 */
[----:B------:R-:W-:Y:S02]  /*1140*/  CS2R R48, SRZ ;  /* 0x0000000000307805 */ /* 0x000fe4000001ff00 */
[----:B------:R-:W-:Y:S02]  /*1150*/  CS2R R50, SRZ ;  /* 0x0000000000327805 */ /* 0x000fe4000001ff00 */
[----:B------:R-:W-:Y:S02]  /*1160*/  CS2R R52, SRZ ;  /* 0x0000000000347805 */ /* 0x000fe4000001ff00 */
[----:B------:R-:W-:Y:S01]  /*1170*/  CS2R R54, SRZ ;  /* 0x0000000000367805 */ /* 0x000fe2000001ff00 */
[----:B------:R-:W5:Y:S01]  /*1180*/  LDC.64 R30, c[0x0][0x390] ;  /* 0x0000e400ff1e7b82 */ /* 0x000f620000000a00 */
[----:B------:R-:W-:-:S02]  /*1190*/  CS2R R56, SRZ ;  /* 0x0000000000387805 */ /* 0x000fc4000001ff00 */
[----:B------:R-:W-:Y:S01]  /*11a0*/  CS2R R58, SRZ ;  /* 0x00000000003a7805 */ /* 0x000fe2000001ff00 */
[----:B-1----:R-:W-:Y:S01]  /*11b0*/  UIMAD UR7, UR8, UR10, URZ ;  /* 0x0000000a080772a4 */ /* 0x002fe2000f8e02ff */
[----:B------:R-:W-:Y:S01]  /*11c0*/  IMAD R7, R10, UR11, RZ ;  /* 0x0000000b0a077c24 */ /* 0x000fe2000f8e02ff */
[----:B------:R-:W-:Y:S02]  /*11d0*/  CS2R R60, SRZ ;  /* 0x00000000003c7805 */ /* 0x000fe4000001ff00 */
[----:B------:R-:W-:Y:S01]  /*11e0*/  CS2R R62, SRZ ;  /* 0x00000000003e7805 */ /* 0x000fe2000001ff00 */
[----:B--2---:R-:W-:Y:S01]  /*11f0*/  IMAD R5, R4, UR9, RZ ;  /* 0x0000000904057c24 */ /* 0x004fe2000f8e02ff */
[----:B------:R-:W-:Y:S01]  /*1200*/  USHF.R.S32.HI UR9, URZ, 0x1f, UR7 ;  /* 0x0000001fff097899 */ /* 0x000fe20008011407 */
[----:B0-----:R-:W-:Y:S01]  /*1210*/  IMAD R0, R0, R33, RZ ;  /* 0x0000002100007224 */ /* 0x001fe200078e02ff */
[----:B------:R-:W-:Y:S02]  /*1220*/  SHF.R.S32.HI R28, RZ, 0x1f, R7 ;  /* 0x0000001fff1c7819 */ /* 0x000fe40000011407 */
[----:B------:R-:W-:-:S02]  /*1230*/  CS2R R64, SRZ ;  /* 0x0000000000407805 */ /* 0x000fc4000001ff00 */
[----:B------:R-:W-:Y:S01]  /*1240*/  SHF.R.S32.HI R27, RZ, 0x1f, R5 ;  /* 0x0000001fff1b7819 */ /* 0x000fe20000011405 */
[C---:B------:R-:W-:Y:S01]  /*1250*/  IMAD R8, R33.reuse, 0x2, R0 ;  /* 0x0000000221087824 */ /* 0x040fe200078e0200 */
[----:B------:R-:W-:Y:S02]  /*1260*/  CS2R R66, SRZ ;  /* 0x0000000000427805 */ /* 0x000fe4000001ff00 */
[----:B------:R-:W-:Y:S01]  /*1270*/  CS2R R68, SRZ ;  /* 0x0000000000447805 */ /* 0x000fe2000001ff00 */
[----:B---3--:R-:W-:Y:S01]  /*1280*/  IMAD R2, R2, UR8, RZ ;  /* 0x0000000802027c24 */ /* 0x008fe2000f8e02ff */
[----:B------:R-:W-:Y:S01]  /*1290*/  CS2R R70, SRZ ;  /* 0x0000000000467805 */ /* 0x000fe2000001ff00 */
[----:B------:R-:W-:Y:S01]  /*12a0*/  IMAD R9, R33, 0x2, R8 ;  /* 0x0000000221097824 */ /* 0x000fe200078e0208 */
[----:B------:R-:W-:Y:S01]  /*12b0*/  CS2R R72, SRZ ;  /* 0x0000000000487805 */ /* 0x000fe2000001ff00 */
[----:B------:R-:W-:Y:S01]  /*12c0*/  IMAD R34, R3, 0xf, RZ ;  /* 0x0000000f03227824 */ /* 0x000fe200078e02ff */
[--C-:B----4-:R-:W-:Y:S01]  /*12d0*/  IADD3 R5, P1, P2, R5, UR14, R2.reuse ;  /* 0x0000000e05057c10 */ /* 0x110fe2000fa3e002 */
[----:B------:R-:W-:Y:S01]  /*12e0*/  IMAD R11, R33, 0x2, R9 ;  /* 0x00000002210b7824 */ /* 0x000fe200078e0209 */
[----:B------:R-:W-:Y:S01]  /*12f0*/  SHF.R.S32.HI R6, RZ, 0x1f, R2 ;  /* 0x0000001fff067819 */ /* 0x000fe20000011402 */
[----:B------:R-:W-:Y:S01]  /*1300*/  IMAD R141, R3, 0x15, RZ ;  /* 0x00000015038d7824 */ /* 0x000fe200078e02ff */
[----:B-----5:R-:W-:Y:S01]  /*1310*/  IADD3 R29, P3, P4, R7, UR7, R30 ;  /* 0x00000007071d7c10 */ /* 0x020fe2000fc7e01e */
[----:B------:R-:W-:Y:S01]  /*1320*/  IMAD R12, R33, 0x2, R11 ;  /* 0x00000002210c7824 */ /* 0x000fe200078e020b */
[----:B------:R-:W-:Y:S01]  /*1330*/  IADD3.X R6, PT, PT, R27, UR15, R6, P1, P2 ;  /* 0x0000000f1b067c10 */ /* 0x000fe20008fe4406 */
[----:B------:R-:W-:Y:S01]  /*1340*/  IMAD R139, R3, 0x14, RZ ;  /* 0x00000014038b7824 */ /* 0x000fe200078e02ff */
[----:B------:R-:W-:Y:S01]  /*1350*/  IADD3.X R31, PT, PT, R28, UR9, R31, P3, P4 ;  /* 0x000000091c1f7c10 */ /* 0x000fe20009fe841f */
[----:B------:R-:W-:Y:S01]  /*1360*/  IMAD R13, R33, 0x2, R12 ;  /* 0x00000002210d7824 */ /* 0x000fe200078e020c */
[-C--:B------:R-:W-:Y:S01]  /*1370*/  IADD3 R28, P1, PT, R0, R29.reuse, RZ ;  /* 0x0000001d001c7210 */ /* 0x080fe20007f3e0ff */
[----:B------:R-:W-:Y:S01]  /*1380*/  IMAD R153, R3, 0x1b, RZ ;  /* 0x0000001b03997824 */ /* 0x000fe200078e02ff */
[-C--:B------:R-:W-:Y:S01]  /*1390*/  IADD3 R32, P2, PT, R8, R29.reuse, RZ ;  /* 0x0000001d08207210 */ /* 0x080fe20007f5e0ff */
[----:B------:R-:W-:Y:S01]  /*13a0*/  IMAD R14, R33, 0x2, R13 ;  /* 0x00000002210e7824 */ /* 0x000fe200078e020d */
[----:B------:R-:W-:Y:S01]  /*13b0*/  IADD3 R30, P3, PT, R9, R29, RZ ;  /* 0x0000001d091e7210 */ /* 0x000fe20007f7e0ff */
[----:B------:R-:W-:Y:S01]  /*13c0*/  STL [R1+0x10], R28 ;  /* 0x0000101c01007387 */ /* 0x000fe20000100800 */
[-C--:B------:R-:W-:Y:S01]  /*13d0*/  LEA.HI.X.SX32 R0, R0, R31.reuse, 0x1, P1 ;  /* 0x0000001f00007211 */ /* 0x080fe200008f0eff */
[----:B------:R-:W-:Y:S01]  /*13e0*/  IMAD R15, R33, 0x2, R14 ;  /* 0x00000002210f7824 */ /* 0x000fe200078e020e */
[-C--:B------:R-:W-:Y:S01]  /*13f0*/  LEA.HI.X.SX32 R8, R8, R31.reuse, 0x1, P2 ;  /* 0x0000001f08087211 */ /* 0x080fe200010f0eff */
[----:B------:R-:W-:Y:S01]  /*1400*/  STL [R1+0x18], R32 ;  /* 0x0000182001007387 */ /* 0x000fe20000100800 */
[----:B------:R-:W-:Y:S01]  /*1410*/  LEA.HI.X.SX32 R9, R9, R31, 0x1, P3 ;  /* 0x0000001f09097211 */ /* 0x000fe200018f0eff */
[----:B------:R-:W-:Y:S01]  /*1420*/  IMAD R16, R33, 0x2, R15 ;  /* 0x0000000221107824 */ /* 0x000fe200078e020f */
[----:B------:R-:W-:Y:S01]  /*1430*/  CS2R R74, SRZ ;  /* 0x00000000004a7805 */ /* 0x000fe2000001ff00 */
[----:B------:R0:W-:Y:S01]  /*1440*/  STL [R1+0x20], R30 ;  /* 0x0000201e01007387 */ /* 0x0001e20000100800 */
[----:B------:R-:W-:Y:S01]  /*1450*/  IMAD R151, R3, 0x1a, RZ ;  /* 0x0000001a03977824 */ /* 0x000fe200078e02ff */
[----:B------:R-:W-:Y:S01]  /*1460*/  UMOV UR4, URZ ;  /* 0x000000ff00047c82 */ /* 0x000fe20008000000 */
[----:B------:R-:W-:Y:S01]  /*1470*/  IMAD R17, R33, 0x2, R16 ;  /* 0x0000000221117824 */ /* 0x000fe200078e0210 */
[----:B------:R-:W-:Y:S01]  /*1480*/  STL [R1+0xc], R0 ;  /* 0x00000c0001007387 */ /* 0x000fe20000100800 */
[----:B------:R-:W-:Y:S01]  /*1490*/  IMAD R165, R3, 0x21, RZ ;  /* 0x0000002103a57824 */ /* 0x000fe200078e02ff */
[----:B------:R-:W-:Y:S01]  /*14a0*/  UMOV UR5, URZ ;  /* 0x000000ff00057c82 */ /* 0x000fe20008000000 */
[----:B------:R-:W-:Y:S01]  /*14b0*/  IMAD R18, R33, 0x2, R17 ;  /* 0x0000000221127824 */ /* 0x000fe200078e0211 */
[----:B------:R1:W-:Y:S01]  /*14c0*/  STL [R1+0x14], R8 ;  /* 0x0000140801007387 */ /* 0x0003e20000100800 */
[----:B------:R-:W-:Y:S01]  /*14d0*/  IMAD.SHL.U32 R163, R3, 0x20, RZ ;  /* 0x0000002003a37824 */ /* 0x000fe200078e00ff */
[-C--:B0-----:R-:W-:Y:S01]  /*14e0*/  IADD3 R30, P3, PT, R13, R29.reuse, RZ ;  /* 0x0000001d0d1e7210 */ /* 0x081fe20007f7e0ff */
[----:B------:R-:W-:Y:S01]  /*14f0*/  IMAD R19, R33, 0x2, R18 ;  /* 0x0000000221137824 */ /* 0x000fe200078e0212 */
[----:B------:R0:W-:Y:S01]  /*1500*/  STL [R1+0x1c], R9 ;  /* 0x00001c0901007387 */ /* 0x0001e20000100800 */
[----:B------:R-:W-:Y:S01]  /*1510*/  IMAD R179, R3, 0x27, RZ ;  /* 0x0000002703b37824 */ /* 0x000fe200078e02ff */
[----:B------:R-:W-:Y:S01]  /*1520*/  UMOV UR6, URZ ;  /* 0x000000ff00067c82 */ /* 0x000fe20008000000 */
[----:B------:R-:W-:Y:S01]  /*1530*/  IMAD R20, R33, 0x2, R19 ;  /* 0x0000000221147824 */ /* 0x000fe200078e0213 */
[----:B------:R-:W2:Y:S01]  /*1540*/  LDCU UR16, c[0x0][0x3f0] ;  /* 0x00007e00ff1077ac */ /* 0x000ea20008000800 */
[----:B------:R-:W-:Y:S01]  /*1550*/  IMAD R177, R3, 0x26, RZ ;  /* 0x0000002603b17824 */ /* 0x000fe200078e02ff */
[-C--:B-1----:R-:W-:Y:S01]  /*1560*/  IADD3 R8, P1, PT, R11, R29.reuse, RZ ;  /* 0x0000001d0b087210 */ /* 0x082fe20007f3e0ff */
[----:B------:R-:W-:Y:S01]  /*1570*/  IMAD R21, R33, 0x2, R20 ;  /* 0x0000000221157824 */ /* 0x000fe200078e0214 */
[----:B------:R-:W1:Y:S01]  /*1580*/  LDCU UR11, c[0x0][0x3a8] ;  /* 0x00007500ff0b77ac */ /* 0x000e620008000800 */
[----:B------:R-:W-:Y:S01]  /*1590*/  IMAD R32, R3, 0xd, RZ ;  /* 0x0000000d03207824 */ /* 0x000fe200078e02ff */
[----:B0-----:R-:W-:Y:S01]  /*15a0*/  IADD3 R9, P2, PT, R12, R29, RZ ;  /* 0x0000001d0c097210 */ /* 0x001fe20007f5e0ff */
[----:B------:R-:W-:Y:S01]  /*15b0*/  STL [R1+0x28], R8 ;  /* 0x0000280801007387 */ /* 0x000fe20000100800 */
[----:B------:R-:W-:Y:S01]  /*15c0*/  IMAD R22, R33, 0x2, R21 ;  /* 0x0000000221167824 */ /* 0x000fe200078e0215 */
[----:B------:R-:W0:Y:S01]  /*15d0*/  LDCU UR14, c[0x0][0x3d4] ;  /* 0x00007a80ff0e77ac */ /* 0x000e220008000800 */
[----:B------:R-:W-:Y:S01]  /*15e0*/  IMAD R191, R3, 0x2d, RZ ;  /* 0x0000002d03bf7824 */ /* 0x000fe200078e02ff */
[----:B------:R3:W-:Y:S01]  /*15f0*/  STL [R1+0x30], R9 ;  /* 0x0000300901007387 */ /* 0x0007e20000100800 */
[----:B------:R-:W-:Y:S01]  /*1600*/  IMAD R23, R33, 0x2, R22 ;  /* 0x0000000221177824 */ /* 0x000fe200078e0216 */
[----:B------:R-:W4:Y:S01]  /*1610*/  LDCU UR15, c[0x0][0x3c4] ;  /* 0x00007880ff0f77ac */ /* 0x000f220008000800 */
[----:B------:R-:W-:Y:S01]  /*1620*/  IMAD R189, R3, 0x2c, RZ ;  /* 0x0000002c03bd7824 */ /* 0x000fe200078e02ff */
[----:B------:R5:W-:Y:S01]  /*1630*/  STL [R1+0x38], R30 ;  /* 0x0000381e01007387 */ /* 0x000be20000100800 */
[----:B------:R-:W-:-:S02]  /*1640*/  IMAD R24, R33, 0x2, R23 ;  /* 0x0000000221187824 */ /* 0x000fc400078e0217 */
[----:B------:R-:W-:Y:S02]  /*1650*/  IMAD.SHL.U32 R35, R3, 0x10, RZ ;  /* 0x0000001003237824 */ /* 0x000fe400078e00ff */
[----:B------:R-:W-:Y:S01]  /*1660*/  IMAD R25, R33, 0x2, R24 ;  /* 0x0000000221197824 */ /* 0x000fe200078e0218 */
[-C--:B---3--:R-:W-:Y:S01]  /*1670*/  LEA.HI.X.SX32 R9, R11, R31.reuse, 0x1, P1 ;  /* 0x0000001f0b097211 */ /* 0x088fe200008f0eff */
[----:B------:R-:W-:Y:S01]  /*1680*/  IMAD R36, R3, 0x11, RZ ;  /* 0x0000001103247824 */ /* 0x000fe200078e02ff */
[-C--:B------:R-:W-:Y:S01]  /*1690*/  LEA.HI.X.SX32 R11, R12, R31.reuse, 0x1, P2 ;  /* 0x0000001f0c0b7211 */ /* 0x080fe200010f0eff */
[----:B------:R-:W-:Y:S01]  /*16a0*/  IMAD R26, R33, 0x2, R25 ;  /* 0x00000002211a7824 */ /* 0x000fe200078e0219 */
[----:B------:R-:W-:Y:S01]  /*16b0*/  LEA.HI.X.SX32 R12, R13, R31, 0x1, P3 ;  /* 0x0000001f0d0c7211 */ /* 0x000fe200018f0eff */
[----:B------:R-:W-:Y:S01]  /*16c0*/  STL [R1+0x24], R9 ;  /* 0x0000240901007387 */ /* 0x000fe20000100800 */
[----:B------:R-:W-:Y:S01]  /*16d0*/  IADD3 R13, P3, PT, R16, R29, RZ ;  /* 0x0000001d100d7210 */ /* 0x000fe20007f7e0ff */
[----:B------:R-:W-:-:S02]  /*16e0*/  IMAD R4, R33, 0x2, R26 ;  /* 0x0000000221047824 */ /* 0x000fc400078e021a */
[----:B------:R3:W-:Y:S01]  /*16f0*/  STL [R1+0x2c], R11 ;  /* 0x00002c0b01007387 */ /* 0x0007e20000100800 */
[----:B-----5:R-:W-:Y:S02]  /*1700*/  IMAD R30, R3, 0xc, RZ ;  /* 0x0000000c031e7824 */ /* 0x020fe400078e02ff */
[----:B------:R-:W-:Y:S01]  /*1710*/  IMAD R10, R33, 0x2, R4 ;  /* 0x00000002210a7824 */ /* 0x000fe200078e0204 */
[----:B------:R5:W-:Y:S01]  /*1720*/  STL [R1+0x34], R12 ;  /* 0x0000340c01007387 */ /* 0x000be20000100800 */
[----:B------:R-:W-:Y:S02]  /*1730*/  IMAD R37, R3, 0x12, RZ ;  /* 0x0000001203257824 */ /* 0x000fe400078e02ff */
[----:B------:R-:W-:Y:S02]  /*1740*/  IMAD R2, R33, 0x2, R10 ;  /* 0x0000000221027824 */ /* 0x000fe400078e020a */
[----:B------:R-:W-:Y:S01]  /*1750*/  IMAD R137, R3, 0x13, RZ ;  /* 0x0000001303897824 */ /* 0x000fe200078e02ff */
[----:B---3--:R-:W-:Y:S01]  /*1760*/  IADD3 R11, P1, PT, R14, R29, RZ ;  /* 0x0000001d0e0b7210 */ /* 0x008fe20007f3e0ff */
[----:B------:R-:W-:-:S02]  /*1770*/  IMAD R7, R33, 0x2, R2 ;  /* 0x0000000221077824 */ /* 0x000fc400078e0202 */
[----:B------:R-:W-:Y:S01]  /*1780*/  IMAD R209, R3, 0x33, RZ ;  /* 0x0000003303d17824 */ /* 0x000fe200078e02ff */
[----:B-----5:R-:W-:Y:S01]  /*1790*/  IADD3 R12, P2, PT, R15, R29, RZ ;  /* 0x0000001d0f0c7210 */ /* 0x020fe20007f5e0ff */
[----:B------:R-:W-:Y:S01]  /*17a0*/  STL [R1+0x40], R11 ;  /* 0x0000400b01007387 */ /* 0x000fe20000100800 */
[----:B------:R-:W-:Y:S02]  /*17b0*/  IMAD R27, R33, 0x2, R7 ;  /* 0x00000002211b7824 */ /* 0x000fe400078e0207 */
[----:B------:R-:W-:Y:S01]  /*17c0*/  IMAD R205, R3, 0x32, RZ ;  /* 0x0000003203cd7824 */ /* 0x000fe200078e02ff */
[----:B------:R3:W-:Y:S01]  /*17d0*/  STL [R1+0x48], R12 ;  /* 0x0000480c01007387 */ /* 0x0007e20000100800 */
[----:B------:R-:W-:Y:S02]  /*17e0*/  IMAD R28, R33, 0x2, R27 ;  /* 0x00000002211c7824 */ /* 0x000fe400078e021b */
[----:B------:R-:W-:Y:S01]  /*17f0*/  IMAD R143, R3, 0x16, RZ ;  /* 0x00000016038f7824 */ /* 0x000fe200078e02ff */
[----:B------:R5:W-:Y:S01]  /*1800*/  STL [R1+0x50], R13 ;  /* 0x0000500d01007387 */ /* 0x000be20000100800 */
[----:B------:R-:W-:-:S02]  /*1810*/  IMAD R0, R33, 0x2, R28 ;  /* 0x0000000221007824 */ /* 0x000fc400078e021c */
[----:B------:R-:W-:Y:S02]  /*1820*/  IMAD R145, R3, 0x17, RZ ;  /* 0x0000001703917824 */ /* 0x000fe400078e02ff */
[----:B------:R-:W-:Y:S01]  /*1830*/  IMAD R8, R33, 0x2, R0 ;  /* 0x0000000221087824 */ /* 0x000fe200078e0200 */
[-C--:B---3--:R-:W-:Y:S01]  /*1840*/  LEA.HI.X.SX32 R12, R14, R31.reuse, 0x1, P1 ;  /* 0x0000001f0e0c7211 */ /* 0x088fe200008f0eff */
[----:B------:R-:W-:Y:S01]  /*1850*/  IMAD R147, R3, 0x18, RZ ;  /* 0x0000001803937824 */ /* 0x000fe200078e02ff */
[-C--:B------:R-:W-:Y:S01]  /*1860*/  LEA.HI.X.SX32 R14, R16, R31.reuse, 0x1, P3 ;  /* 0x0000001f100e7211 */ /* 0x080fe200018f0eff */
[----:B------:R-:W-:Y:S01]  /*1870*/  IMAD R9, R33, 0x2, R8 ;  /* 0x0000000221097824 */ /* 0x000fe200078e0208 */
[----:B-----5:R-:W-:Y:S01]  /*1880*/  LEA.HI.X.SX32 R13, R15, R31, 0x1, P2 ;  /* 0x0000001f0f0d7211 */ /* 0x020fe200010f0eff */
[----:B------:R3:W-:Y:S01]  /*1890*/  STL [R1+0x3c], R12 ;  /* 0x00003c0c01007387 */ /* 0x0007e20000100800 */
[----:B------:R-:W-:Y:S01]  /*18a0*/  IADD3 R15, P3, PT, R19, R29, RZ ;  /* 0x0000001d130f7210 */ /* 0x000fe20007f7e0ff */
[----:B------:R-:W-:-:S02]  /*18b0*/  IMAD R11, R33, 0x2, R9 ;  /* 0x00000002210b7824 */ /* 0x000fc400078e0209 */
[----:B------:R5:W-:Y:S01]  /*18c0*/  STL [R1+0x44], R13 ;  /* 0x0000440d01007387 */ /* 0x000be20000100800 */
[----:B------:R-:W-:Y:S01]  /*18d0*/  LEA.HI.X.SX32 R16, R19, R31, 0x1, P3 ;  /* 0x0000001f13107211 */ /* 0x000fe200018f0eff */
[C---:B------:R-:W-:Y:S02]  /*18e0*/  IMAD R149, R3.reuse, 0x19, RZ ;  /* 0x0000001903957824 */ /* 0x040fe400078e02ff */
[----:B------:R0:W-:Y:S01]  /*18f0*/  STL [R1+0x4c], R14 ;  /* 0x00004c0e01007387 */ /* 0x0001e20000100800 */
[----:B------:R-:W-:Y:S02]  /*1900*/  IMAD R234, R3, 0x39, RZ ;  /* 0x0000003903ea7824 */ /* 0x000fe400078e02ff */
[----:B---3--:R-:W-:Y:S02]  /*1910*/  IMAD R12, R33, 0x2, R11 ;  /* 0x00000002210c7824 */ /* 0x008fe400078e020b */
[----:B------:R-:W-:Y:S01]  /*1920*/  IMAD R229, R3, 0x38, RZ ;  /* 0x0000003803e57824 */ /* 0x000fe200078e02ff */
[----:B-----5:R-:W-:Y:S01]  /*1930*/  IADD3 R13, P1, PT, R17, R29, RZ ;  /* 0x0000001d110d7210 */ /* 0x020fe20007f3e0ff */
[----:B------:R-:W-:-:S02]  /*1940*/  IMAD R155, R3, 0x1c, RZ ;  /* 0x0000001c039b7824 */ /* 0x000fc400078e02ff */
[C---:B------:R-:W-:Y:S01]  /*1950*/  IMAD R157, R3.reuse, 0x1d, RZ ;  /* 0x0000001d039d7824 */ /* 0x040fe200078e02ff */
[----:B0-----:R-:W-:Y:S01]  /*1960*/  IADD3 R14, P2, PT, R18, R29, RZ ;  /* 0x0000001d120e7210 */ /* 0x001fe20007f5e0ff */
[----:B------:R0:W-:Y:S01]  /*1970*/  STL [R1+0x58], R13 ;  /* 0x0000580d01007387 */ /* 0x0001e20000100800 */
[C---:B------:R-:W-:Y:S02]  /*1980*/  IMAD R159, R3.reuse, 0x1e, RZ ;  /* 0x0000001e039f7824 */ /* 0x040fe400078e02ff */
[C---:B------:R-:W-:Y:S01]  /*1990*/  IMAD R161, R3.reuse, 0x1f, RZ ;  /* 0x0000001f03a17824 */ /* 0x040fe200078e02ff */
[----:B------:R3:W-:Y:S01]  /*19a0*/  STL [R1+0x60], R14 ;  /* 0x0000600e01007387 */ /* 0x0007e20000100800 */
[C---:B------:R-:W-:Y:S02]  /*19b0*/  IMAD R251, R3.reuse, 0x3e, RZ ;  /* 0x0000003e03fb7824 */ /* 0x040fe400078e02ff */
[C---:B------:R-:W-:Y:S01]  /*19c0*/  IMAD R169, R3.reuse, 0x22, RZ ;  /* 0x0000002203a97824 */ /* 0x040fe200078e02ff */
[----:B------:R5:W-:Y:S01]  /*19d0*/  STL [R1+0x68], R15 ;  /* 0x0000680f01007387 */ /* 0x000be20000100800 */
[----:B------:R-:W-:-:S02]  /*19e0*/  IMAD R171, R3, 0x23, RZ ;  /* 0x0000002303ab7824 */ /* 0x000fc400078e02ff */
[----:B0-----:R-:W-:Y:S02]  /*19f0*/  IMAD R13, R33, 0x2, R12 ;  /* 0x00000002210d7824 */ /* 0x001fe400078e020c */
[----:B------:R-:W-:Y:S01]  /*1a00*/  IMAD R173, R3, 0x24, RZ ;  /* 0x0000002403ad7824 */ /* 0x000fe200078e02ff */
[----:B---3--:R-:W-:Y:S01]  /*1a10*/  LEA.HI.X.SX32 R14, R17, R31, 0x1, P1 ;  /* 0x0000001f110e7211 */ /* 0x008fe200008f0eff */
[C---:B------:R-:W-:Y:S01]  /*1a20*/  IMAD R175, R3.reuse, 0x25, RZ ;  /* 0x0000002503af7824 */ /* 0x040fe200078e02ff */
[----:B------:R-:W-:Y:S01]  /*1a30*/  IADD3 R17, P3, PT, R22, R29, RZ ;  /* 0x0000001d16117210 */ /* 0x000fe20007f7e0ff */
[C---:B------:R-:W-:Y:S01]  /*1a40*/  IMAD R181, R3.reuse, 0x28, RZ ;  /* 0x0000002803b57824 */ /* 0x040fe200078e02ff */
[-C--:B-----5:R-:W-:Y:S01]  /*1a50*/  LEA.HI.X.SX32 R15, R18, R31.reuse, 0x1, P2 ;  /* 0x0000001f120f7211 */ /* 0x0a0fe200010f0eff */
[----:B------:R0:W-:Y:S01]  /*1a60*/  STL [R1+0x54], R14 ;  /* 0x0000540e01007387 */ /* 0x0001e20000100800 */
[----:B------:R-:W-:Y:S01]  /*1a70*/  LEA.HI.X.SX32 R18, R22, R31, 0x1, P3 ;  /* 0x0000001f16127211 */ /* 0x000fe200018f0eff */
[----:B------:R-:W-:Y:S01]  /*1a80*/  IMAD R183, R3, 0x29, RZ ;  /* 0x0000002903b77824 */ /* 0x000fe200078e02ff */
[----:B------:R-:W-:Y:S01]  /*1a90*/  IADD3 R19, P3, PT, R25, R29, RZ ;  /* 0x0000001d19137210 */ /* 0x000fe20007f7e0ff */
[----:B------:R3:W-:Y:S01]  /*1aa0*/  STL [R1+0x5c], R15 ;  /* 0x00005c0f01007387 */ /* 0x0007e20000100800 */
[----:B------:R-:W-:-:S02]  /*1ab0*/  IMAD R185, R3, 0x2a, RZ ;  /* 0x0000002a03b97824 */ /* 0x000fc400078e02ff */
[C---:B------:R-:W-:Y:S01]  /*1ac0*/  IMAD R187, R3.reuse, 0x2b, RZ ;  /* 0x0000002b03bb7824 */ /* 0x040fe200078e02ff */
[----:B------:R5:W-:Y:S01]  /*1ad0*/  STL [R1+0x64], R16 ;  /* 0x0000641001007387 */ /* 0x000be20000100800 */
[----:B------:R-:W-:Y:S02]  /*1ae0*/  IMAD R193, R3, 0x2e, RZ ;  /* 0x0000002e03c17824 */ /* 0x000fe400078e02ff */
[----:B0-----:R-:W-:Y:S02]  /*1af0*/  IMAD R14, R33, 0x2, R13 ;  /* 0x00000002210e7824 */ /* 0x001fe400078e020d */
[C---:B------:R-:W-:Y:S01]  /*1b00*/  IMAD R195, R3.reuse, 0x2f, RZ ;  /* 0x0000002f03c37824 */ /* 0x040fe200078e02ff */
[-C--:B---3--:R-:W-:Y:S01]  /*1b10*/  IADD3 R15, P1, PT, R20, R29.reuse, RZ ;  /* 0x0000001d140f7210 */ /* 0x088fe20007f3e0ff */
[C---:B------:R-:W-:Y:S02]  /*1b20*/  IMAD R199, R3.reuse, 0x30, RZ ;  /* 0x0000003003c77824 */ /* 0x040fe400078e02ff */
[----:B------:R-:W-:Y:S01]  /*1b30*/  IMAD R202, R3, 0x31, RZ ;  /* 0x0000003103ca7824 */ /* 0x000fe200078e02ff */
[----:B-----5:R-:W-:Y:S01]  /*1b40*/  IADD3 R16, P2, PT, R21, R29, RZ ;  /* 0x0000001d15107210 */ /* 0x020fe20007f5e0ff */
[----:B------:R0:W-:Y:S01]  /*1b50*/  STL [R1+0x70], R15 ;  /* 0x0000700f01007387 */ /* 0x0001e20000100800 */
[----:B------:R-:W-:-:S02]  /*1b60*/  IMAD R213, R3, 0x34, RZ ;  /* 0x0000003403d57824 */ /* 0x000fc400078e02ff */
[C---:B------:R-:W-:Y:S01]  /*1b70*/  IMAD R217, R3.reuse, 0x35, RZ ;  /* 0x0000003503d97824 */ /* 0x040fe200078e02ff */
[----:B------:R3:W-:Y:S01]  /*1b80*/  STL [R1+0x78], R16 ;  /* 0x0000781001007387 */ /* 0x0007e20000100800 */
[C---:B------:R-:W-:Y:S02]  /*1b90*/  IMAD R221, R3.reuse, 0x36, RZ ;  /* 0x0000003603dd7824 */ /* 0x040fe400078e02ff */
[C---:B------:R-:W-:Y:S01]  /*1ba0*/  IMAD R225, R3.reuse, 0x37, RZ ;  /* 0x0000003703e17824 */ /* 0x040fe200078e02ff */
[----:B------:R5:W-:Y:S01]  /*1bb0*/  STL [R1+0x80], R17 ;  /* 0x0000801101007387 */ /* 0x000be20000100800 */
[----:B------:R-:W-:Y:S02]  /*1bc0*/  IMAD R238, R3, 0x3a, RZ ;  /* 0x0000003a03ee7824 */ /* 0x000fe400078e02ff */
[----:B0-----:R-:W-:Y:S02]  /*1bd0*/  IMAD R15, R33, 0x2, R14 ;  /* 0x00000002210f7824 */ /* 0x001fe400078e020e */
[C---:B------:R-:W-:Y:S01]  /*1be0*/  IMAD R242, R3.reuse, 0x3b, RZ ;  /* 0x0000003b03f27824 */ /* 0x040fe200078e02ff */
[-C--:B---3--:R-:W-:Y:S01]  /*1bf0*/  LEA.HI.X.SX32 R16, R20, R31.reuse, 0x1, P1 ;  /* 0x0000001f14107211 */ /* 0x088fe200008f0eff */
[----:B------:R-:W-:Y:S01]  /*1c00*/  IMAD R246, R3, 0x3c, RZ ;  /* 0x0000003c03f67824 */ /* 0x000fe200078e02ff */
[-C--:B------:R-:W-:Y:S01]  /*1c10*/  LEA.HI.X.SX32 R20, R25, R31.reuse, 0x1, P3 ;  /* 0x0000001f19147211 */ /* 0x080fe200018f0eff */
[----:B------:R-:W-:Y:S01]  /*1c20*/  IMAD R249, R3, 0x3d, RZ ;  /* 0x0000003d03f97824 */ /* 0x000fe200078e02ff */
[----:B-----5:R-:W-:Y:S01]  /*1c30*/  LEA.HI.X.SX32 R17, R21, R31, 0x1, P2 ;  /* 0x0000001f15117211 */ /* 0x020fe200010f0eff */
[----:B------:R0:W-:Y:S01]  /*1c40*/  STL [R1+0x6c], R16 ;  /* 0x00006c1001007387 */ /* 0x0001e20000100800 */
[----:B------:R-:W-:-:S02]  /*1c50*/  IMAD.MOV.U32 R41, RZ, RZ, 0x3f800000 ;  /* 0x3f800000ff297424 */ /* 0x000fc400078e00ff */
[----:B------:R-:W-:Y:S01]  /*1c60*/  IMAD.MOV.U32 R42, RZ, RZ, 0x3f800000 ;  /* 0x3f800000ff2a7424 */ /* 0x000fe200078e00ff */
[----:B------:R3:W-:Y:S01]  /*1c70*/  STL [R1+0x74], R17 ;  /* 0x0000741101007387 */ /* 0x0007e20000100800 */
[----:B------:R-:W-:-:S03]  /*1c80*/  IMAD.MOV.U32 R43, RZ, RZ, 0x3f800000 ;  /* 0x3f800000ff2b7424 */ /* 0x000fc600078e00ff */
[----:B------:R5:W-:Y:S01]  /*1c90*/  STL [R1+0x7c], R18 ;  /* 0x00007c1201007387 */ /* 0x000be20000100800 */
[----:B0-----:R-:W-:Y:S01]  /*1ca0*/  IMAD R16, R33, 0x2, R15 ;  /* 0x0000000221107824 */ /* 0x001fe200078e020f */
[-C--:B---3--:R-:W-:Y:S02]  /*1cb0*/  IADD3 R17, P1, PT, R23, R29.reuse, RZ ;  /* 0x0000001d17117210 */ /* 0x088fe40007f3e0ff */
[----:B-----5:R-:W-:-:S03]  /*1cc0*/  IADD3 R18, P2, PT, R24, R29, RZ ;  /* 0x0000001d18127210 */ /* 0x020fc60007f5e0ff */
[----:B------:R0:W-:Y:S04]  /*1cd0*/  STL [R1+0x88], R17 ;  /* 0x0000881101007387 */ /* 0x0001e80000100800 */
[----:B------:R3:W-:Y:S04]  /*1ce0*/  STL [R1+0x90], R18 ;  /* 0x0000901201007387 */ /* 0x0007e80000100800 */
[----:B------:R5:W-:Y:S01]  /*1cf0*/  STL [R1+0x98], R19 ;  /* 0x0000981301007387 */ /* 0x000be20000100800 */
[----:B0-----:R-:W-:Y:S01]  /*1d00*/  IMAD R17, R33, 0x2, R16 ;  /* 0x0000000221117824 */ /* 0x001fe200078e0210 */
[----:B---3--:R-:W-:-:S02]  /*1d10*/  LEA.HI.X.SX32 R18, R23, R31, 0x1, P1 ;  /* 0x0000001f17127211 */ /* 0x008fc400008f0eff */
[----:B-----5:R-:W-:-:S03]  /*1d20*/  LEA.HI.X.SX32 R19, R24, R31, 0x1, P2 ;  /* 0x0000001f18137211 */ /* 0x020fc600010f0eff */
[----:B------:R0:W-:Y:S01]  /*1d30*/  STL [R1+0x84], R18 ;  /* 0x0000841201007387 */ /* 0x0001e20000100800 */
[-C--:B------:R-:W-:Y:S01]  /*1d40*/  IADD3 R21, P2, PT, R4, R29.reuse, RZ ;  /* 0x0000001d04157210 */ /* 0x080fe20007f5e0ff */
[----:B------:R-:W-:Y:S02]  /*1d50*/  IMAD R24, R3, 0x9, RZ ;  /* 0x0000000903187824 */ /* 0x000fe400078e02ff */
[----:B------:R3:W-:Y:S04]  /*1d60*/  STL [R1+0x8c], R19 ;  /* 0x00008c1301007387 */ /* 0x0007e80000100800 */
[----:B------:R5:W-:Y:S01]  /*1d70*/  STL [R1+0x94], R20 ;  /* 0x0000941401007387 */ /* 0x000be20000100800 */
[----:B0-----:R-:W-:Y:S01]  /*1d80*/  IMAD R18, R33, 0x2, R17 ;  /* 0x0000000221127824 */ /* 0x001fe200078e0211 */
[----:B---3--:R-:W-:-:S02]  /*1d90*/  IADD3 R19, P1, PT, R26, R29, RZ ;  /* 0x0000001d1a137210 */ /* 0x008fc40007f3e0ff */
[----:B-----5:R-:W-:-:S03]  /*1da0*/  IADD3 R20, P3, PT, R10, R29, RZ ;  /* 0x0000001d0a147210 */ /* 0x020fc60007f7e0ff */
[----:B------:R0:W-:Y:S01]  /*1db0*/  STL [R1+0xa0], R19 ;  /* 0x0000a01301007387 */ /* 0x0001e20000100800 */
[----:B------:R-:W-:Y:S01]  /*1dc0*/  LEA.HI.X.SX32 R22, R26, R31, 0x1, P1 ;  /* 0x0000001f1a167211 */ /* 0x000fe200008f0eff */
[----:B------:R-:W-:Y:S02]  /*1dd0*/  IMAD R26, R3, 0xa, RZ ;  /* 0x0000000a031a7824 */ /* 0x000fe400078e02ff */
[----:B------:R3:W-:Y:S04]  /*1de0*/  STL [R1+0xa8], R21 ;  /* 0x0000a81501007387 */ /* 0x0007e80000100800 */
[----:B------:R5:W-:Y:S01]  /*1df0*/  STL [R1+0xb0], R20 ;  /* 0x0000b01401007387 */ /* 0x000be20000100800 */
[----:B0-----:R-:W-:-:S03]  /*1e00*/  IMAD R19, R33, 0x2, R18 ;  /* 0x0000000221137824 */ /* 0x001fc600078e0212 */
[----:B------:R-:W-:Y:S01]  /*1e10*/  STL [R1+0x9c], R22 ;  /* 0x00009c1601007387 */ /* 0x000fe20000100800 */
[-C--:B---3--:R-:W-:Y:S01]  /*1e20*/  LEA.HI.X.SX32 R21, R4, R31.reuse, 0x1, P2 ;  /* 0x0000001f04157211 */ /* 0x088fe200010f0eff */
[----:B------:R-:W-:Y:S01]  /*1e30*/  IMAD R4, R33, 0x2, R19 ;  /* 0x0000000221047824 */ /* 0x000fe200078e0213 */
[----:B-----5:R-:W-:-:S03]  /*1e40*/  LEA.HI.X.SX32 R20, R10, R31, 0x1, P3 ;  /* 0x0000001f0a147211 */ /* 0x020fc600018f0eff */
[----:B------:R0:W-:Y:S01]  /*1e50*/  STL [R1+0xa4], R21 ;  /* 0x0000a41501007387 */ /* 0x0001e20000100800 */
[----:B------:R-:W-:-:S03]  /*1e60*/  IADD3 R10, P1, PT, R2, R29, RZ ;  /* 0x0000001d020a7210 */ /* 0x000fc60007f3e0ff */
[----:B------:R3:W-:Y:S01]  /*1e70*/  STL [R1+0xac], R20 ;  /* 0x0000ac1401007387 */ /* 0x0007e20000100800 */
[----:B------:R-:W-:-:S03]  /*1e80*/  LEA.HI.X.SX32 R2, R2, R31, 0x1, P1 ;  /* 0x0000001f02027211 */ /* 0x000fc600008f0eff */
[----:B------:R5:W-:Y:S01]  /*1e90*/  STL [R1+0xb8], R10 ;  /* 0x0000b80a01007387 */ /* 0x000be20000100800 */
[-C--:B0-----:R-:W-:Y:S02]  /*1ea0*/  IADD3 R21, P2, PT, R7, R29.reuse, RZ ;  /* 0x0000001d07157210 */ /* 0x081fe40007f5e0ff */
[----:B---3--:R-:W-:-:S03]  /*1eb0*/  IADD3 R20, P3, PT, R27, R29, RZ ;  /* 0x0000001d1b147210 */ /* 0x008fc60007f7e0ff */
[----:B------:R0:W-:Y:S01]  /*1ec0*/  STL [R1+0xc0], R21 ;  /* 0x0000c01501007387 */ /* 0x0001e20000100800 */
[----:B------:R-:W-:Y:S01]  /*1ed0*/  LEA.HI.X.SX32 R7, R7, R31, 0x1, P2 ;  /* 0x0000001f07077211 */ /* 0x000fe200010f0eff */
[----:B-----5:R-:W-:Y:S02]  /*1ee0*/  IMAD R10, R33, 0x2, R4 ;  /* 0x00000002210a7824 */ /* 0x020fe400078e0204 */
[----:B------:R3:W-:Y:S04]  /*1ef0*/  STL [R1+0xc8], R20 ;  /* 0x0000c81401007387 */ /* 0x0007e80000100800 */
[----:B------:R5:W-:Y:S01]  /*1f00*/  STL [R1+0xb4], R2 ;  /* 0x0000b40201007387 */ /* 0x000be20000100800 */
[----:B0-----:R-:W-:-:S03]  /*1f10*/  IADD3 R21, P2, PT, R0, R29, RZ ;  /* 0x0000001d00157210 */ /* 0x001fc60007f5e0ff */
[----:B------:R0:W-:Y:S01]  /*1f20*/  STL [R1+0xbc], R7 ;  /* 0x0000bc0701007387 */ /* 0x0001e20000100800 */
[----:B---3--:R-:W-:Y:S01]  /*1f30*/  LEA.HI.X.SX32 R20, R27, R31, 0x1, P3 ;  /* 0x0000001f1b147211 */ /* 0x008fe200018f0eff */
[----:B-----5:R-:W-:-:S04]  /*1f40*/  IMAD R2, R33, 0x2, R10 ;  /* 0x0000000221027824 */ /* 0x020fc800078e020a */
[----:B------:R3:W-:Y:S01]  /*1f50*/  STL [R1+0xc4], R20 ;  /* 0x0000c41401007387 */ /* 0x0007e20000100800 */
[----:B0-----:R-:W-:-:S04]  /*1f60*/  IADD3 R7, P1, PT, R28, R29, RZ ;  /* 0x0000001d1c077210 */ /* 0x001fc80007f3e0ff */
[----:B------:R-:W-:Y:S01]  /*1f70*/  LEA.HI.X.SX32 R22, R28, R31, 0x1, P1 ;  /* 0x0000001f1c167211 */ /* 0x000fe200008f0eff */
[----:B------:R0:W-:Y:S01]  /*1f80*/  STL [R1+0xd0], R7 ;  /* 0x0000d00701007387 */ /* 0x0001e20000100800 */
[----:B------:R-:W-:Y:S01]  /*1f90*/  IMAD R28, R3, 0xb, RZ ;  /* 0x0000000b031c7824 */ /* 0x000fe200078e02ff */
[----:B---3--:R-:W-:Y:S02]  /*1fa0*/  IADD3 R20, P3, PT, R8, R29, RZ ;  /* 0x0000001d08147210 */ /* 0x008fe40007f7e0ff */
[----:B------:R3:W-:Y:S04]  /*1fb0*/  STL [R1+0xd8], R21 ;  /* 0x0000d81501007387 */ /* 0x0007e80000100800 */
[----:B------:R5:W-:Y:S01]  /*1fc0*/  STL [R1+0xe0], R20 ;  /* 0x0000e01401007387 */ /* 0x000be20000100800 */
[----:B0-----:R-:W-:-:S03]  /*1fd0*/  IMAD R7, R33, 0x2, R2 ;  /* 0x0000000221077824 */ /* 0x001fc600078e0202 */
[----:B------:R0:W-:Y:S01]  /*1fe0*/  STL [R1+0xcc], R22 ;  /* 0x0000cc1601007387 */ /* 0x0001e20000100800 */
[-C--:B---3--:R-:W-:Y:S01]  /*1ff0*/  LEA.HI.X.SX32 R21, R0, R31.reuse, 0x1, P2 ;  /* 0x0000001f00157211 */ /* 0x088fe200010f0eff */
[----:B------:R-:W-:Y:S01]  /*2000*/  IMAD R0, R33, 0x2, R7 ;  /* 0x0000000221007824 */ /* 0x000fe200078e0207 */
[----:B-----5:R-:W-:-:S03]  /*2010*/  LEA.HI.X.SX32 R20, R8, R31, 0x1, P3 ;  /* 0x0000001f08147211 */ /* 0x020fc600018f0eff */
[----:B------:R3:W-:Y:S01]  /*2020*/  STL [R1+0xd4], R21 ;  /* 0x0000d41501007387 */ /* 0x0007e20000100800 */
[----:B------:R-:W-:Y:S01]  /*2030*/  IADD3 R8, P1, PT, R9, R29, RZ ;  /* 0x0000001d09087210 */ /* 0x000fe20007f3e0ff */
[----:B0-----:R-:W-:Y:S02]  /*2040*/  IMAD.SHL.U32 R22, R3, 0x8, RZ ;  /* 0x0000000803167824 */ /* 0x001fe400078e00ff */
[----:B------:R0:W-:Y:S01]  /*2050*/  STL [R1+0xdc], R20 ;  /* 0x0000dc1401007387 */ /* 0x0001e20000100800 */
[----:B------:R-:W-:-:S03]  /*2060*/  LEA.HI.X.SX32 R9, R9, R31, 0x1, P1 ;  /* 0x0000001f09097211 */ /* 0x000fc600008f0eff */
[----:B------:R5:W-:Y:S01]  /*2070*/  STL [R1+0xe8], R8 ;  /* 0x0000e80801007387 */ /* 0x000be20000100800 */
[-C--:B---3--:R-:W-:Y:S02]  /*2080*/  IADD3 R21, P2, PT, R11, R29.reuse, RZ ;  /* 0x0000001d0b157210 */ /* 0x088fe40007f5e0ff */
[----:B0-----:R-:W-:-:S03]  /*2090*/  IADD3 R20, P3, PT, R12, R29, RZ ;  /* 0x0000001d0c147210 */ /* 0x001fc60007f7e0ff */
[----:B------:R-:W-:Y:S01]  /*20a0*/  STL [R1+0xf0], R21 ;  /* 0x0000f01501007387 */ /* 0x000fe20000100800 */
[-C--:B------:R-:W-:Y:S02]  /*20b0*/  LEA.HI.X.SX32 R11, R11, R31.reuse, 0x1, P2 ;  /* 0x0000001f0b0b7211 */ /* 0x080fe400010f0eff */
[----:B------:R-:W-:Y:S01]  /*20c0*/  LEA.HI.X.SX32 R12, R12, R31, 0x1, P3 ;  /* 0x0000001f0c0c7211 */ /* 0x000fe200018f0eff */
[----:B------:R0:W-:Y:S01]  /*20d0*/  STL [R1+0xf8], R20 ;  /* 0x0000f81401007387 */ /* 0x0001e20000100800 */
[----:B-----5:R-:W-:-:S03]  /*20e0*/  IMAD R8, R33, 0x2, R0 ;  /* 0x0000000221087824 */ /* 0x020fc600078e0200 */
[----:B------:R3:W-:Y:S04]  /*20f0*/  STL [R1+0xe4], R9 ;  /* 0x0000e40901007387 */ /* 0x0007e80000100800 */
[----:B------:R5:W-:Y:S01]  /*2100*/  STL [R1+0xec], R11 ;  /* 0x0000ec0b01007387 */ /* 0x000be20000100800 */
[----:B0-----:R-:W-:-:S03]  /*2110*/  IADD3 R20, P3, PT, R15, R29, RZ ;  /* 0x0000001d0f147210 */ /* 0x001fc60007f7e0ff */
[----:B------:R0:W-:Y:S01]  /*2120*/  STL [R1+0xf4], R12 ;  /* 0x0000f40c01007387 */ /* 0x0001e20000100800 */
[----:B---3--:R-:W-:Y:S01]  /*2130*/  IMAD R9, R33, 0x2, R8 ;  /* 0x0000000221097824 */ /* 0x008fe200078e0208 */
[-C--:B-----5:R-:W-:Y:S02]  /*2140*/  IADD3 R11, P1, PT, R13, R29.reuse, RZ ;  /* 0x0000001d0d0b7210 */ /* 0x0a0fe40007f3e0ff */
[----:B0-----:R-:W-:-:S03]  /*2150*/  IADD3 R12, P2, PT, R14, R29, RZ ;  /* 0x0000001d0e0c7210 */ /* 0x001fc60007f5e0ff */
[----:B------:R0:W-:Y:S04]  /*2160*/  STL [R1+0x100], R11 ;  /* 0x0001000b01007387 */ /* 0x0001e80000100800 */
[----:B------:R3:W-:Y:S04]  /*2170*/  STL [R1+0x108], R12 ;  /* 0x0001080c01007387 */ /* 0x0007e80000100800 */
[----:B------:R5:W-:Y:S01]  /*2180*/  STL [R1+0x110], R20 ;  /* 0x0001101401007387 */ /* 0x000be20000100800 */
[----:B0-----:R-:W-:Y:S01]  /*2190*/  IMAD R11, R33, 0x2, R9 ;  /* 0x00000002210b7824 */ /* 0x001fe200078e0209 */
[----:B---3--:R-:W-:-:S02]  /*21a0*/  LEA.HI.X.SX32 R12, R13, R31, 0x1, P1 ;  /* 0x0000001f0d0c7211 */ /* 0x008fc400008f0eff */
[-C--:B------:R-:W-:Y:S02]  /*21b0*/  LEA.HI.X.SX32 R13, R14, R31.reuse, 0x1, P2 ;  /* 0x0000001f0e0d7211 */ /* 0x080fe400010f0eff */
[----:B------:R-:W-:Y:S01]  /*21c0*/  LEA.HI.X.SX32 R14, R15, R31, 0x1, P3 ;  /* 0x0000001f0f0e7211 */ /* 0x000fe200018f0eff */
[----:B------:R0:W-:Y:S01]  /*21d0*/  STL [R1+0xfc], R12 ;  /* 0x0000fc0c01007387 */ /* 0x0001e20000100800 */
[-C--:B------:R-:W-:Y:S01]  /*21e0*/  IADD3 R15, P3, PT, R18, R29.reuse, RZ ;  /* 0x0000001d120f7210 */ /* 0x080fe20007f7e0ff */
[----:B-----5:R-:W-:Y:S02]  /*21f0*/  IMAD R20, R3, 0x7, RZ ;  /* 0x0000000703147824 */ /* 0x020fe400078e02ff */
[----:B------:R3:W-:Y:S04]  /*2200*/  STL [R1+0x104], R13 ;  /* 0x0001040d01007387 */ /* 0x0007e80000100800 */
[----:B------:R5:W-:Y:S01]  /*2210*/  STL [R1+0x10c], R14 ;  /* 0x00010c0e01007387 */ /* 0x000be20000100800 */
[----:B0-----:R-:W-:Y:S01]  /*2220*/  IMAD R12, R33, 0x2, R11 ;  /* 0x00000002210c7824 */ /* 0x001fe200078e020b */
[----:B---3--:R-:W-:-:S02]  /*2230*/  IADD3 R13, P1, PT, R16, R29, RZ ;  /* 0x0000001d100d7210 */ /* 0x008fc40007f3e0ff */
[----:B-----5:R-:W-:-:S03]  /*2240*/  IADD3 R14, P2, PT, R17, R29, RZ ;  /* 0x0000001d110e7210 */ /* 0x020fc60007f5e0ff */
[----:B------:R0:W-:Y:S04]  /*2250*/  STL [R1+0x118], R13 ;  /* 0x0001180d01007387 */ /* 0x0001e80000100800 */
[----:B------:R3:W-:Y:S04]  /*2260*/  STL [R1+0x120], R14 ;  /* 0x0001200e01007387 */ /* 0x0007e80000100800 */
[----:B------:R5:W-:Y:S01]  /*2270*/  STL [R1+0x128], R15 ;  /* 0x0001280f01007387 */ /* 0x000be20000100800 */
[----:B0-----:R-:W-:Y:S01]  /*2280*/  IMAD R13, R33, 0x2, R12 ;  /* 0x00000002210d7824 */ /* 0x001fe200078e020c */
[----:B---3--:R-:W-:-:S02]  /*2290*/  LEA.HI.X.SX32 R14, R16, R31, 0x1, P1 ;  /* 0x0000001f100e7211 */ /* 0x008fc400008f0eff */
[-C--:B------:R-:W-:Y:S02]  /*22a0*/  LEA.HI.X.SX32 R16, R18, R31.reuse, 0x1, P3 ;  /* 0x0000001f12107211 */ /* 0x080fe400018f0eff */
[----:B-----5:R-:W-:Y:S01]  /*22b0*/  LEA.HI.X.SX32 R15, R17, R31, 0x1, P2 ;  /* 0x0000001f110f7211 */ /* 0x020fe200010f0eff */
[----:B------:R0:W-:Y:S01]  /*22c0*/  STL [R1+0x114], R14 ;  /* 0x0001140e01007387 */ /* 0x0001e20000100800 */
[----:B------:R-:W-:-:S03]  /*22d0*/  IADD3 R17, P2, PT, R4, R29, RZ ;  /* 0x0000001d04117210 */ /* 0x000fc60007f5e0ff */
[----:B------:R3:W-:Y:S04]  /*22e0*/  STL [R1+0x11c], R15 ;  /* 0x00011c0f01007387 */ /* 0x0007e80000100800 */
[----:B------:R5:W-:Y:S01]  /*22f0*/  STL [R1+0x124], R16 ;  /* 0x0001241001007387 */ /* 0x000be20000100800 */
[----:B0-----:R-:W-:Y:S01]  /*2300*/  IMAD R14, R33, 0x2, R13 ;  /* 0x00000002210e7824 */ /* 0x001fe200078e020d */
[-C--:B---3--:R-:W-:Y:S02]  /*2310*/  IADD3 R15, P1, PT, R19, R29.reuse, RZ ;  /* 0x0000001d130f7210 */ /* 0x088fe40007f3e0ff */
[----:B-----5:R-:W-:-:S03]  /*2320*/  IADD3 R16, P3, PT, R10, R29, RZ ;  /* 0x0000001d0a107210 */ /* 0x020fc60007f7e0ff */
[----:B------:R0:W-:Y:S01]  /*2330*/  STL [R1+0x130], R15 ;  /* 0x0001300f01007387 */ /* 0x0001e20000100800 */
[----:B------:R-:W-:-:S03]  /*2340*/  LEA.HI.X.SX32 R18, R19, R31, 0x1, P1 ;  /* 0x0000001f13127211 */ /* 0x000fc600008f0eff */
        /* <DEDUP_REMOVED lines=8> */
[-C--:B------:R-:W-:Y:S01]  /*23d0*/  IADD3 R10, P1, PT, R2, R29.reuse, RZ ;  /* 0x0000001d020a7210 */ /* 0x080fe20007f3e0ff */
[----:B0-----:R-:W-:Y:S02]  /*23e0*/  IMAD R18, R3, 0x6, RZ ;  /* 0x0000000603127824 */ /* 0x001fe400078e02ff */
[----:B------:R0:W-:Y:S04]  /*23f0*/  STL [R1+0x13c], R16 ;  /* 0x00013c1001007387 */ /* 0x0001e80000100800 */
[----:B------:R5:W-:Y:S01]  /*2400*/  STL [R1+0x148], R10 ;  /* 0x0001480a01007387 */ /* 0x000be20000100800 */
[-C--:B---3--:R-:W-:Y:S02]  /*2410*/  IADD3 R17, P3, PT, R0, R29.reuse, RZ ;  /* 0x0000001d00117210 */ /* 0x088fe40007f7e0ff */
[----:B0-----:R-:W-:Y:S01]  /*2420*/  IADD3 R16, P2, PT, R7, R29, RZ ;  /* 0x0000001d07107210 */ /* 0x001fe20007f5e0ff */
[----:B-----5:R-:W-:-:S04]  /*2430*/  IMAD R10, R33, 0x2, R4 ;  /* 0x00000002210a7824 */ /* 0x020fc800078e0204 */
[----:B------:R0:W-:Y:S04]  /*2440*/  STL [R1+0x150], R16 ;  /* 0x0001501001007387 */ /* 0x0001e80000100800 */
[----:B------:R-:W-:Y:S01]  /*2450*/  STL [R1+0x158], R17 ;  /* 0x0001581101007387 */ /* 0x000fe20000100800 */
[-C--:B0-----:R-:W-:Y:S02]  /*2460*/  LEA.HI.X.SX32 R16, R2, R31.reuse, 0x1, P1 ;  /* 0x0000001f02107211 */ /* 0x081fe400008f0eff */
[-C--:B------:R-:W-:Y:S02]  /*2470*/  LEA.HI.X.SX32 R2, R7, R31.reuse, 0x1, P2 ;  /* 0x0000001f07027211 */ /* 0x080fe400010f0eff */
[----:B------:R-:W-:Y:S01]  /*2480*/  LEA.HI.X.SX32 R7, R0, R31, 0x1, P3 ;  /* 0x0000001f00077211 */ /* 0x000fe200018f0eff */
[----:B------:R0:W-:Y:S01]  /*2490*/  STL [R1+0x144], R16 ;  /* 0x0001441001007387 */ /* 0x0001e20000100800 */
[----:B------:R-:W-:-:S03]  /*24a0*/  IMAD R0, R33, 0x2, R10 ;  /* 0x0000000221007824 */ /* 0x000fc600078e020a */
[----:B------:R3:W-:Y:S04]  /*24b0*/  STL [R1+0x14c], R2 ;  /* 0x00014c0201007387 */ /* 0x0007e80000100800 */
[----:B------:R5:W-:Y:S01]  /*24c0*/  STL [R1+0x154], R7 ;  /* 0x0001540701007387 */ /* 0x000be20000100800 */
[-C--:B0-----:R-:W-:Y:S02]  /*24d0*/  IADD3 R16, P3, PT, R11, R29.reuse, RZ ;  /* 0x0000001d0b107210 */ /* 0x081fe40007f7e0ff */
[-C--:B---3--:R-:W-:Y:S02]  /*24e0*/  IADD3 R2, P1, PT, R8, R29.reuse, RZ ;  /* 0x0000001d08027210 */ /* 0x088fe40007f3e0ff */
[----:B-----5:R-:W-:-:S03]  /*24f0*/  IADD3 R7, P2, PT, R9, R29, RZ ;  /* 0x0000001d09077210 */ /* 0x020fc60007f5e0ff */
        /* <DEDUP_REMOVED lines=39> */
[C---:B------:R-:W-:Y:S01]  /*2770*/  IADD3 R10, P1, PT, R0.reuse, R29, RZ ;  /* 0x0000001d000a7210 */ /* 0x040fe20007f3e0ff */
[----:B0-----:R-:W-:Y:S02]  /*2780*/  IMAD.SHL.U32 R14, R3, 0x4, RZ ;  /* 0x00000004030e7824 */ /* 0x001fe400078e00ff */
[----:B------:R0:W-:Y:S01]  /*2790*/  STL [R1+0x19c], R12 ;  /* 0x00019c0c01007387 */ /* 0x0001e20000100800 */
[----:B------:R-:W-:-:S03]  /*27a0*/  LEA.HI.X.SX32 R0, R0, R31, 0x1, P1 ;  /* 0x0000001f00007211 */ /* 0x000fc600008f0eff */
[----:B------:R5:W-:Y:S01]  /*27b0*/  STL [R1+0x1a8], R10 ;  /* 0x0001a80a01007387 */ /* 0x000be20000100800 */
[----:B------:R-:W-:Y:S02]  /*27c0*/  IADD3 RZ, P5, PT, R14, R5, RZ ;  /* 0x000000050eff7210 */ /* 0x000fe40007fbe0ff */
[-C--:B---3--:R-:W-:Y:S02]  /*27d0*/  IADD3 R13, P2, PT, R2, R29.reuse, RZ ;  /* 0x0000001d020d7210 */ /* 0x088fe40007f5e0ff */
[----:B------:R-:W-:Y:S02]  /*27e0*/  LEA.HI.X.SX32 R14, R14, R6, 0x1, P5 ;  /* 0x000000060e0e7211 */ /* 0x000fe400028f0eff */
[----:B0-----:R-:W-:Y:S01]  /*27f0*/  IADD3 R12, P3, PT, R7, R29, RZ ;  /* 0x0000001d070c7210 */ /* 0x001fe20007f7e0ff */
[----:B------:R-:W-:Y:S01]  /*2800*/  STL [R1+0x1b0], R13 ;  /* 0x0001b00d01007387 */ /* 0x000fe20000100800 */
[-C--:B------:R-:W-:Y:S01]  /*2810*/  LEA.HI.X.SX32 R2, R2, R31.reuse, 0x1, P2 ;  /* 0x0000001f02027211 */ /* 0x080fe200010f0eff */
[----:B-----5:R-:W-:Y:S01]  /*2820*/  IMAD R10, R33, 0x2, R4 ;  /* 0x00000002210a7824 */ /* 0x020fe200078e0204 */
[----:B------:R-:W-:Y:S01]  /*2830*/  LEA.HI.X.SX32 R7, R7, R31, 0x1, P3 ;  /* 0x0000001f07077211 */ /* 0x000fe200018f0eff */
[----:B------:R0:W-:Y:S01]  /*2840*/  STL [R1+0x1b8], R12 ;  /* 0x0001b80c01007387 */ /* 0x0001e20000100800 */
[----:B------:R-:W-:-:S03]  /*2850*/  IADD3 R15, P5, PT, R26, R5, RZ ;  /* 0x000000051a0f7210 */ /* 0x000fc60007fbe0ff */
[----:B------:R3:W-:Y:S01]  /*2860*/  STL [R1+0x1a4], R0 ;  /* 0x0001a40001007387 */ /* 0x0007e20000100800 */
[----:B------:R-:W-:Y:S02]  /*2870*/  LEA.HI.X.SX32 R26, R26, R6, 0x1, P5 ;  /* 0x000000061a1a7211 */ /* 0x000fe400028f0eff */
[----:B------:R-:W-:Y:S01]  /*2880*/  IADD3 R27, P5, PT, R35, R5, RZ ;  /* 0x00000005231b7210 */ /* 0x000fe20007fbe0ff */
[----:B------:R5:W-:Y:S01]  /*2890*/  STL [R1+0x1ac], R2 ;  /* 0x0001ac0201007387 */ /* 0x000be20000100800 */
[----:B0-----:R-:W-:-:S03]  /*28a0*/  IADD3 R12, P3, PT, R11, R29, RZ ;  /* 0x0000001d0b0c7210 */ /* 0x001fc60007f7e0ff */
[----:B------:R0:W-:Y:S01]  /*28b0*/  STL [R1+0x1b4], R7 ;  /* 0x0001b40701007387 */ /* 0x0001e20000100800 */
[-C--:B------:R-:W-:Y:S01]  /*28c0*/  LEA.HI.X.SX32 R35, R35, R6.reuse, 0x1, P5 ;  /* 0x0000000623237211 */ /* 0x080fe200028f0eff */
[----:B---3--:R-:W-:Y:S01]  /*28d0*/  IMAD R0, R33, 0x2, R10 ;  /* 0x0000000221007824 */ /* 0x008fe200078e020a */
[C---:B------:R-:W-:Y:S02]  /*28e0*/  IADD3 R144, P5, PT, R143.reuse, R5, RZ ;  /* 0x000000058f907210 */ /* 0x040fe40007fbe0ff */
[-C--:B-----5:R-:W-:Y:S02]  /*28f0*/  IADD3 R2, P1, PT, R8, R29.reuse, RZ ;  /* 0x0000001d08027210 */ /* 0x0a0fe40007f3e0ff */
[----:B------:R-:W-:Y:S02]  /*2900*/  LEA.HI.X.SX32 R143, R143, R6, 0x1, P5 ;  /* 0x000000068f8f7211 */ /* 0x000fe400028f0eff */
[----:B0-----:R-:W-:Y:S01]  /*2910*/  IADD3 R7, P2, PT, R9, R29, RZ ;  /* 0x0000001d09077210 */ /* 0x001fe20007f5e0ff */
[----:B------:R0:W-:Y:S01]  /*2920*/  STL [R1+0x1c0], R2 ;  /* 0x0001c00201007387 */ /* 0x0001e20000100800 */
[----:B------:R-:W-:-:S03]  /*2930*/  IADD3 R156, P5, PT, R155, R5, RZ ;  /* 0x000000059b9c7210 */ /* 0x000fc60007fbe0ff */
[----:B------:R3:W-:Y:S01]  /*2940*/  STL [R1+0x1c8], R7 ;  /* 0x0001c80701007387 */ /* 0x0007e20000100800 */
[-C--:B------:R-:W-:Y:S02]  /*2950*/  LEA.HI.X.SX32 R155, R155, R6.reuse, 0x1, P5 ;  /* 0x000000069b9b7211 */ /* 0x080fe400028f0eff */
[-C--:B------:R-:W-:Y:S01]  /*2960*/  IADD3 R170, P5, PT, R169, R5.reuse, RZ ;  /* 0x00000005a9aa7210 */ /* 0x080fe20007fbe0ff */
[----:B------:R5:W-:Y:S01]  /*2970*/  STL [R1+0x1d0], R12 ;  /* 0x0001d00c01007387 */ /* 0x000be20000100800 */
[----:B0-----:R-:W-:Y:S02]  /*2980*/  IMAD R2, R33, 0x2, R0 ;  /* 0x0000000221027824 */ /* 0x001fe400078e0200 */
[----:B------:R-:W-:Y:S02]  /*2990*/  LEA.HI.X.SX32 R169, R169, R6, 0x1, P5 ;  /* 0x00000006a9a97211 */ /* 0x000fe400028f0eff */
[----:B------:R-:W-:Y:S02]  /*29a0*/  IADD3 R182, P5, PT, R181, R5, RZ ;  /* 0x00000005b5b67210 */ /* 0x000fe40007fbe0ff */
[----:B---3--:R-:W-:-:S02]  /*29b0*/  LEA.HI.X.SX32 R7, R8, R31, 0x1, P1 ;  /* 0x0000001f08077211 */ /* 0x008fc400008f0eff */
[-C--:B------:R-:W-:Y:S01]  /*29c0*/  LEA.HI.X.SX32 R8, R9, R31.reuse, 0x1, P2 ;  /* 0x0000001f09087211 */ /* 0x080fe200010f0eff */
[----:B-----5:R-:W-:Y:S01]  /*29d0*/  IMAD R12, R3, 0x3, RZ ;  /* 0x00000003030c7824 */ /* 0x020fe200078e02ff */
[----:B------:R-:W-:Y:S01]  /*29e0*/  LEA.HI.X.SX32 R9, R11, R31, 0x1, P3 ;  /* 0x0000001f0b097211 */ /* 0x000fe200018f0eff */
[----:B------:R0:W-:Y:S01]  /*29f0*/  STL [R1+0x1bc], R7 ;  /* 0x0001bc0701007387 */ /* 0x0001e20000100800 */
[----:B------:R-:W-:Y:S02]  /*2a00*/  IADD3 R11, P2, PT, R10, R29, RZ ;  /* 0x0000001d0a0b7210 */ /* 0x000fe40007f5e0ff */
[----:B------:R-:W-:Y:S01]  /*2a10*/  LEA.HI.X.SX32 R181, R181, R6, 0x1, P5 ;  /* 0x00000006b5b57211 */ /* 0x000fe200028f0eff */
[----:B------:R3:W-:Y:S01]  /*2a20*/  STL [R1+0x1c4], R8 ;  /* 0x0001c40801007387 */ /* 0x0007e20000100800 */
[----:B------:R-:W-:-:S03]  /*2a30*/  IADD3 R194, P5, PT, R193, R5, RZ ;  /* 0x00000005c1c27210 */ /* 0x000fc60007fbe0ff */
[----:B------:R5:W-:Y:S01]  /*2a40*/  STL [R1+0x1cc], R9 ;  /* 0x0001cc0901007387 */ /* 0x000be20000100800 */
[-C--:B------:R-:W-:Y:S01]  /*2a50*/  LEA.HI.X.SX32 R193, R193, R6.reuse, 0x1, P5 ;  /* 0x00000006c1c17211 */ /* 0x080fe200028f0eff */
[----:B0-----:R-:W-:Y:S01]  /*2a60*/  IMAD R7, R33, 0x2, R2 ;  /* 0x0000000221077824 */ /* 0x001fe200078e0202 */
[C---:B------:R-:W-:Y:S02]  /*2a70*/  IADD3 R215, P5, PT, R213.reuse, R5, RZ ;  /* 0x00000005d5d77210 */ /* 0x040fe40007fbe0ff */
[-C--:B---3--:R-:W-:Y:S02]  /*2a80*/  IADD3 R8, P1, PT, R4, R29.reuse, RZ ;  /* 0x0000001d04087210 */ /* 0x088fe40007f3e0ff */
[----:B------:R-:W-:Y:S02]  /*2a90*/  LEA.HI.X.SX32 R213, R213, R6, 0x1, P5 ;  /* 0x00000006d5d57211 */ /* 0x000fe400028f0eff */
[----:B-----5:R-:W-:Y:S01]  /*2aa0*/  IADD3 R9, P3, PT, R0, R29, RZ ;  /* 0x0000001d00097210 */ /* 0x020fe20007f7e0ff */
[----:B------:R0:W-:Y:S01]  /*2ab0*/  STL [R1+0x1d8], R8 ;  /* 0x0001d80801007387 */ /* 0x0001e20000100800 */
[----:B------:R-:W-:-:S03]  /*2ac0*/  IADD3 R240, P5, PT, R238, R5, RZ ;  /* 0x00000005eef07210 */ /* 0x000fc60007fbe0ff */
[----:B------:R3:W-:Y:S01]  /*2ad0*/  STL [R1+0x1e0], R11 ;  /* 0x0001e00b01007387 */ /* 0x0007e20000100800 */
[----:B------:R-:W-:-:S03]  /*2ae0*/  LEA.HI.X.SX32 R238, R238, R6, 0x1, P5 ;  /* 0x00000006eeee7211 */ /* 0x000fc600028f0eff */
[----:B------:R5:W-:Y:S01]  /*2af0*/  STL [R1+0x1e8], R9 ;  /* 0x0001e80901007387 */ /* 0x000be20000100800 */
[C---:B0-----:R-:W-:Y:S01]  /*2b00*/  IMAD R8, R33.reuse, 0x2, R7 ;  /* 0x0000000221087824 */ /* 0x041fe200078e0207 */
[-C--:B---3--:R-:W-:Y:S02]  /*2b10*/  LEA.HI.X.SX32 R11, R4, R31.reuse, 0x1, P1 ;  /* 0x0000001f040b7211 */ /* 0x088fe400008f0eff */
[-C--:B------:R-:W-:Y:S01]  /*2b20*/  LEA.HI.X.SX32 R4, R0, R31.reuse, 0x1, P3 ;  /* 0x0000001f00047211 */ /* 0x080fe200018f0eff */
[----:B------:R-:W-:Y:S01]  /*2b30*/  IMAD R0, R33, 0x2, R8 ;  /* 0x0000000221007824 */ /* 0x000fe200078e0208 */
[----:B-----5:R-:W-:Y:S01]  /*2b40*/  LEA.HI.X.SX32 R9, R10, R31, 0x1, P2 ;  /* 0x0000001f0a097211 */ /* 0x020fe200010f0eff */
[----:B------:R-:W-:Y:S01]  /*2b50*/  STL [R1+0x1d4], R11 ;  /* 0x0001d40b01007387 */ /* 0x000fe20000100800 */
[-C--:B------:R-:W-:Y:S01]  /*2b60*/  IADD3 R10, P1, PT, R2, R29.reuse, RZ ;  /* 0x0000001d020a7210 */ /* 0x080fe20007f3e0ff */
[----:B------:R-:W-:Y:S02]  /*2b70*/  IMAD R33, R3, 0xe, RZ ;  /* 0x0000000e03217824 */ /* 0x000fe400078e02ff */
[----:B------:R0:W-:Y:S04]  /*2b80*/  STL [R1+0x1dc], R9 ;  /* 0x0001dc0901007387 */ /* 0x0001e80000100800 */
[----:B------:R3:W-:Y:S04]  /*2b90*/  STL [R1+0x1e4], R4 ;  /* 0x0001e40401007387 */ /* 0x0007e80000100800 */
[----:B------:R5:W-:Y:S01]  /*2ba0*/  STL [R1+0x1f0], R10 ;  /* 0x0001f00a01007387 */ /* 0x000be20000100800 */
[----:B0-----:R-:W-:-:S02]  /*2bb0*/  IADD3 R9, P2, PT, R7, R29, RZ ;  /* 0x0000001d07097210 */ /* 0x001fc40007f5e0ff */
[----:B---3--:R-:W-:-:S03]  /*2bc0*/  IADD3 R4, P3, PT, R8, R29, RZ ;  /* 0x0000001d08047210 */ /* 0x008fc60007f7e0ff */
[----:B------:R0:W-:Y:S01]  /*2bd0*/  STL [R1+0x1f8], R9 ;  /* 0x0001f80901007387 */ /* 0x0001e20000100800 */
[----:B-----5:R-:W-:-:S03]  /*2be0*/  IADD3 R10, P4, PT, R0, R29, RZ ;  /* 0x0000001d000a7210 */ /* 0x020fc60007f9e0ff */
[----:B------:R-:W-:Y:S01]  /*2bf0*/  STL [R1+0x200], R4 ;  /* 0x0002000401007387 */ /* 0x000fe20000100800 */
[----:B------:R-:W-:-:S03]  /*2c00*/  LEA.HI.X.SX32 R0, R0, R31, 0x1, P4 ;  /* 0x0000001f00007211 */ /* 0x000fc600020f0eff */
[----:B------:R3:W-:Y:S01]  /*2c10*/  STL [R1+0x208], R10 ;  /* 0x0002080a01007387 */ /* 0x0007e20000100800 */
[----:B------:R-:W-:Y:S02]  /*2c20*/  IADD3 RZ, P4, PT, R12, R5, RZ ;  /* 0x000000050cff7210 */ /* 0x000fe40007f9e0ff */
[-C--:B0-----:R-:W-:Y:S02]  /*2c30*/  LEA.HI.X.SX32 R9, R2, R31.reuse, 0x1, P1 ;  /* 0x0000001f02097211 */ /* 0x081fe400008f0eff */
[----:B------:R-:W-:Y:S02]  /*2c40*/  LEA.HI.X.SX32 R2, R8, R31, 0x1, P3 ;  /* 0x0000001f08027211 */ /* 0x000fe400018f0eff */
[----:B------:R-:W-:Y:S01]  /*2c50*/  LEA.HI.X.SX32 R12, R12, R6, 0x1, P4 ;  /* 0x000000060c0c7211 */ /* 0x000fe200020f0eff */
[----:B------:R-:W-:Y:S01]  /*2c60*/  STL [R1+0x1ec], R9 ;  /* 0x0001ec0901007387 */ /* 0x000fe20000100800 */
[----:B------:R-:W-:Y:S01]  /*2c70*/  IADD3 R13, P4, PT, R24, R5, RZ ;  /* 0x00000005180d7210 */ /* 0x000fe20007f9e0ff */
[----:B---3--:R-:W-:Y:S01]  /*2c80*/  IMAD.SHL.U32 R10, R3, 0x2, RZ ;  /* 0x00000002030a7824 */ /* 0x008fe200078e00ff */
[----:B------:R-:W-:-:S02]  /*2c90*/  LEA.HI.X.SX32 R4, R7, R31, 0x1, P2 ;  /* 0x0000001f07047211 */ /* 0x000fc400010f0eff */
[-C--:B------:R-:W-:Y:S02]  /*2ca0*/  LEA.HI.X.SX32 R24, R24, R6.reuse, 0x1, P4 ;  /* 0x0000000618187211 */ /* 0x080fe400020f0eff */
[-C--:B------:R-:W-:Y:S01]  /*2cb0*/  IADD3 RZ, P3, PT, R10, R5.reuse, RZ ;  /* 0x000000050aff7210 */ /* 0x080fe20007f7e0ff */
[----:B------:R-:W-:Y:S01]  /*2cc0*/  STL [R1+0x1f4], R4 ;  /* 0x0001f40401007387 */ /* 0x000fe20000100800 */
[-C--:B------:R-:W-:Y:S02]  /*2cd0*/  IADD3 R25, P4, PT, R34, R5.reuse, RZ ;  /* 0x0000000522197210 */ /* 0x080fe40007f9e0ff */
[-C--:B------:R-:W-:Y:S01]  /*2ce0*/  LEA.HI.X.SX32 R10, R10, R6.reuse, 0x1, P3 ;  /* 0x000000060a0a7211 */ /* 0x080fe200018f0eff */
[----:B------:R0:W-:Y:S01]  /*2cf0*/  STL [R1+0x1fc], R2 ;  /* 0x0001fc0201007387 */ /* 0x0001e20000100800 */
[----:B------:R-:W-:Y:S02]  /*2d00*/  IADD3 R11, P3, PT, R22, R5, RZ ;  /* 0x00000005160b7210 */ /* 0x000fe40007f7e0ff */
[-C--:B------:R-:W-:Y:S01]  /*2d10*/  LEA.HI.X.SX32 R34, R34, R6.reuse, 0x1, P4 ;  /* 0x0000000622227211 */ /* 0x080fe200020f0eff */
[----:B------:R3:W-:Y:S01]  /*2d20*/  STL [R1+0x204], R0 ;  /* 0x0002040001007387 */ /* 0x0007e20000100800 */
[----:B------:R-:W-:-:S02]  /*2d30*/  LEA.HI.X.SX32 R22, R22, R6, 0x1, P3 ;  /* 0x0000000616167211 */ /* 0x000fc400018f0eff */
[-C--:B------:R-:W-:Y:S02]  /*2d40*/  IADD3 R23, P3, PT, R33, R5.reuse, RZ ;  /* 0x0000000521177210 */ /* 0x080fe40007f7e0ff */
[-C--:B------:R-:W-:Y:S01]  /*2d50*/  IADD3 R142, P4, PT, R141, R5.reuse, RZ ;  /* 0x000000058d8e7210 */ /* 0x080fe20007f9e0ff */
[----:B0-----:R-:W-:Y:S01]  /*2d60*/  IMAD.MOV.U32 R2, RZ, RZ, -0x800000 ;  /* 0xff800000ff027424 */ /* 0x001fe200078e00ff */
[-C--:B------:R-:W-:Y:S02]  /*2d70*/  LEA.HI.X.SX32 R33, R33, R6.reuse, 0x1, P3 ;  /* 0x0000000621217211 */ /* 0x080fe400018f0eff */
[-C--:B------:R-:W-:Y:S01]  /*2d80*/  IADD3 R140, P3, PT, R139, R5.reuse, RZ ;  /* 0x000000058b8c7210 */ /* 0x080fe20007f7e0ff */
[----:B---3--:R-:W-:Y:S01]  /*2d90*/  IMAD R0, R3, 0x3f, RZ ;  /* 0x0000003f03007824 */ /* 0x008fe200078e02ff */
[----:B------:R-:W-:Y:S01]  /*2da0*/  LEA.HI.X.SX32 R141, R141, R6, 0x1, P4 ;  /* 0x000000068d8d7211 */ /* 0x000fe200020f0eff */
[----:B------:R-:W-:Y:S01]  /*2db0*/  IMAD.MOV.U32 R3, RZ, RZ, -0x800000 ;  /* 0xff800000ff037424 */ /* 0x000fe200078e00ff */
[----:B------:R-:W-:-:S02]  /*2dc0*/  IADD3 R154, P4, PT, R153, R5, RZ ;  /* 0x00000005999a7210 */ /* 0x000fc40007f9e0ff */
[-C--:B------:R-:W-:Y:S02]  /*2dd0*/  LEA.HI.X.SX32 R139, R139, R6.reuse, 0x1, P3 ;  /* 0x000000068b8b7211 */ /* 0x080fe400018f0eff */
[-C--:B------:R-:W-:Y:S02]  /*2de0*/  IADD3 R152, P3, PT, R151, R5.reuse, RZ ;  /* 0x0000000597987210 */ /* 0x080fe40007f7e0ff */
[-C--:B------:R-:W-:Y:S02]  /*2df0*/  LEA.HI.X.SX32 R153, R153, R6.reuse, 0x1, P4 ;  /* 0x0000000699997211 */ /* 0x080fe400020f0eff */
[-C--:B------:R-:W-:Y:S02]  /*2e00*/  IADD3 R168, P4, PT, R165, R5.reuse, RZ ;  /* 0x00000005a5a87210 */ /* 0x080fe40007f9e0ff */
[----:B------:R-:W-:Y:S02]  /*2e10*/  LEA.HI.X.SX32 R151, R151, R6, 0x1, P3 ;  /* 0x0000000697977211 */ /* 0x000fe400018f0eff */
[----:B------:R-:W-:-:S02]  /*2e20*/  IADD3 R164, P3, PT, R163, R5, RZ ;  /* 0x00000005a3a47210 */ /* 0x000fc40007f7e0ff */
[-C--:B------:R-:W-:Y:S02]  /*2e30*/  LEA.HI.X.SX32 R165, R165, R6.reuse, 0x1, P4 ;  /* 0x00000006a5a57211 */ /* 0x080fe400020f0eff */
[-C--:B------:R-:W-:Y:S02]  /*2e40*/  IADD3 R7, P6, PT, R16, R5.reuse, RZ ;  /* 0x0000000510077210 */ /* 0x080fe40007fde0ff */
[-C--:B------:R-:W-:Y:S02]  /*2e50*/  IADD3 R8, P1, PT, R18, R5.reuse, RZ ;  /* 0x0000000512087210 */ /* 0x080fe40007f3e0ff */
[-C--:B------:R-:W-:Y:S02]  /*2e60*/  IADD3 R9, P2, PT, R20, R5.reuse, RZ ;  /* 0x0000000514097210 */ /* 0x080fe40007f5e0ff */
[----:B------:R-:W-:Y:S02]  /*2e70*/  IADD3 R180, P4, PT, R179, R5, RZ ;  /* 0x00000005b3b47210 */ /* 0x000fe40007f9e0ff */
[----:B------:R-:W-:-:S02]  /*2e80*/  LEA.HI.X.SX32 R163, R163, R6, 0x1, P3 ;  /* 0x00000006a3a37211 */ /* 0x000fc400018f0eff */
[-C--:B------:R-:W-:Y:S02]  /*2e90*/  IADD3 R178, P3, PT, R177, R5.reuse, RZ ;  /* 0x00000005b1b27210 */ /* 0x080fe40007f7e0ff */
[-C--:B------:R-:W-:Y:S02]  /*2ea0*/  LEA.HI.X.SX32 R16, R16, R6.reuse, 0x1, P6 ;  /* 0x0000000610107211 */ /* 0x080fe400030f0eff */
[-C--:B------:R-:W-:Y:S02]  /*2eb0*/  LEA.HI.X.SX32 R18, R18, R6.reuse, 0x1, P1 ;  /* 0x0000000612127211 */ /* 0x080fe400008f0eff */
[-C--:B------:R-:W-:Y:S02]  /*2ec0*/  LEA.HI.X.SX32 R20, R20, R6.reuse, 0x1, P2 ;  /* 0x0000000614147211 */ /* 0x080fe400010f0eff */
[----:B------:R-:W-:Y:S02]  /*2ed0*/  LEA.HI.X.SX32 R179, R179, R6, 0x1, P4 ;  /* 0x00000006b3b37211 */ /* 0x000fe400020f0eff */
[----:B------:R-:W-:-:S02]  /*2ee0*/  IADD3 R17, P6, PT, R28, R5, RZ ;  /* 0x000000051c117210 */ /* 0x000fc40007fde0ff */
[-C--:B------:R-:W-:Y:S02]  /*2ef0*/  IADD3 R19, P1, PT, R30, R5.reuse, RZ ;  /* 0x000000051e137210 */ /* 0x080fe40007f3e0ff */
[-C--:B------:R-:W-:Y:S02]  /*2f00*/  IADD3 R21, P2, PT, R32, R5.reuse, RZ ;  /* 0x0000000520157210 */ /* 0x080fe40007f5e0ff */
[-C--:B------:R-:W-:Y:S02]  /*2f10*/  IADD3 R192, P4, PT, R191, R5.reuse, RZ ;  /* 0x00000005bfc07210 */ /* 0x080fe40007f9e0ff */
[-C--:B------:R-:W-:Y:S02]  /*2f20*/  LEA.HI.X.SX32 R177, R177, R6.reuse, 0x1, P3 ;  /* 0x00000006b1b17211 */ /* 0x080fe400018f0eff */
[----:B------:R-:W-:Y:S02]  /*2f30*/  IADD3 R190, P3, PT, R189, R5, RZ ;  /* 0x00000005bdbe7210 */ /* 0x000fe40007f7e0ff */
[----:B------:R-:W-:-:S02]  /*2f40*/  LEA.HI.X.SX32 R28, R28, R6, 0x1, P6 ;  /* 0x000000061c1c7211 */ /* 0x000fc400030f0eff */
[-C--:B------:R-:W-:Y:S02]  /*2f50*/  LEA.HI.X.SX32 R30, R30, R6.reuse, 0x1, P1 ;  /* 0x000000061e1e7211 */ /* 0x080fe400008f0eff */
[-C--:B------:R-:W-:Y:S02]  /*2f60*/  LEA.HI.X.SX32 R32, R32, R6.reuse, 0x1, P2 ;  /* 0x0000000620207211 */ /* 0x080fe400010f0eff */
[----:B------:R-:W-:Y:S02]  /*2f70*/  LEA.HI.X.SX32 R191, R191, R6, 0x1, P4 ;  /* 0x00000006bfbf7211 */ /* 0x000fe400020f0eff */
[-C--:B------:R-:W-:Y:S02]  /*2f80*/  IADD3 R29, P6, PT, R36, R5.reuse, RZ ;  /* 0x00000005241d7210 */ /* 0x080fe40007fde0ff */
[-C--:B------:R-:W-:Y:S02]  /*2f90*/  IADD3 R31, P1, PT, R37, R5.reuse, RZ ;  /* 0x00000005251f7210 */ /* 0x080fe40007f3e0ff */
[----:B------:R-:W-:-:S02]  /*2fa0*/  IADD3 R138, P2, PT, R137, R5, RZ ;  /* 0x00000005898a7210 */ /* 0x000fc40007f5e0ff */
[-C--:B------:R-:W-:Y:S02]  /*2fb0*/  IADD3 R211, P4, PT, R209, R5.reuse, RZ ;  /* 0x00000005d1d37210 */ /* 0x080fe40007f9e0ff */
[-C--:B------:R-:W-:Y:S02]  /*2fc0*/  LEA.HI.X.SX32 R189, R189, R6.reuse, 0x1, P3 ;  /* 0x00000006bdbd7211 */ /* 0x080fe400018f0eff */
[----:B------:R-:W-:Y:S02]  /*2fd0*/  IADD3 R207, P3, PT, R205, R5, RZ ;  /* 0x00000005cdcf7210 */ /* 0x000fe40007f7e0ff */
[-C--:B------:R-:W-:Y:S02]  /*2fe0*/  LEA.HI.X.SX32 R36, R36, R6.reuse, 0x1, P6 ;  /* 0x0000000624247211 */ /* 0x080fe400030f0eff */
[-C--:B------:R-:W-:Y:S02]  /*2ff0*/  LEA.HI.X.SX32 R37, R37, R6.reuse, 0x1, P1 ;  /* 0x0000000625257211 */ /* 0x080fe400008f0eff */
[----:B------:R-:W-:-:S02]  /*3000*/  LEA.HI.X.SX32 R137, R137, R6, 0x1, P2 ;  /* 0x0000000689897211 */ /* 0x000fc400010f0eff */
        /* <DEDUP_REMOVED lines=18> */
[-C--:B------:R-:W-:Y:S01]  /*3130*/  LEA.HI.X.SX32 R159, R159, R6.reuse, 0x1, P1 ;  /* 0x000000069f9f7211 */ /* 0x080fe200008f0eff */
[----:B------:R0:W-:Y:S01]  /*3140*/  STL [R1], R40 ;  /* 0x0000002801007387 */ /* 0x0001e20000100800 */
[-C--:B------:R-:W-:Y:S02]  /*3150*/  LEA.HI.X.SX32 R161, R161, R6.reuse, 0x1, P2 ;  /* 0x00000006a1a17211 */ /* 0x080fe400010f0eff */
[-C--:B------:R-:W-:Y:S01]  /*3160*/  LEA.HI.X.SX32 R0, R0, R6.reuse, 0x1, P4 ;  /* 0x0000000600007211 */ /* 0x080fe200020f0eff */
[----:B------:R3:W-:Y:S01]  /*3170*/  STL [R1+0x8], R4 ;  /* 0x0000080401007387 */ /* 0x0007e20000100800 */
[-C--:B------:R-:W-:Y:S02]  /*3180*/  IADD3 R172, P6, PT, R171, R5.reuse, RZ ;  /* 0x00000005abac7210 */ /* 0x080fe40007fde0ff */
[-C--:B------:R-:W-:Y:S01]  /*3190*/  IADD3 R174, P1, PT, R173, R5.reuse, RZ ;  /* 0x00000005adae7210 */ /* 0x080fe20007f3e0ff */
[----:B------:R3:W-:Y:S01]  /*31a0*/  STL [R1+0x4], R0 ;  /* 0x0000040001007387 */ /* 0x0007e20000100800 */
[----:B------:R-:W-:Y:S01]  /*31b0*/  IADD3 R176, P2, PT, R175, R5, RZ ;  /* 0x00000005afb07210 */ /* 0x000fe20007f5e0ff */
[----:B0-----:R-:W-:Y:S01]  /*31c0*/  IMAD.MOV.U32 R40, RZ, RZ, 0x3f800000 ;  /* 0x3f800000ff287424 */ /* 0x001fe200078e00ff */
[----:B------:R-:W-:-:S02]  /*31d0*/  LEA.HI.X.SX32 R171, R171, R6, 0x1, P6 ;  /* 0x00000006abab7211 */ /* 0x000fc400030f0eff */
[-C--:B------:R-:W-:Y:S02]  /*31e0*/  LEA.HI.X.SX32 R173, R173, R6.reuse, 0x1, P1 ;  /* 0x00000006adad7211 */ /* 0x080fe400008f0eff */
[-C--:B------:R-:W-:Y:S02]  /*31f0*/  LEA.HI.X.SX32 R175, R175, R6.reuse, 0x1, P2 ;  /* 0x00000006afaf7211 */ /* 0x080fe400010f0eff */
[-C--:B------:R-:W-:Y:S02]  /*3200*/  IADD3 R184, P6, PT, R183, R5.reuse, RZ ;  /* 0x00000005b7b87210 */ /* 0x080fe40007fde0ff */
[-C--:B------:R-:W-:Y:S02]  /*3210*/  IADD3 R186, P1, PT, R185, R5.reuse, RZ ;  /* 0x00000005b9ba7210 */ /* 0x080fe40007f3e0ff */
[----:B------:R-:W-:Y:S02]  /*3220*/  IADD3 R188, P2, PT, R187, R5, RZ ;  /* 0x00000005bbbc7210 */ /* 0x000fe40007f5e0ff */
        /* <DEDUP_REMOVED lines=21> */
[----:B-1234-:R-:W-:-:S07]  /*3380*/  LEA.HI.X.SX32 R251, R251, R6, 0x1, P3 ;  /* 0x00000006fbfb7211 */ /* 0x01efce00018f0eff */
.L_x_1:
[----:B------:R-:W2:Y:S04]  /*3390*/  LDL R204, [R1] ;  /* 0x0000000001cc7983 */ /* 0x000ea80000100800 */
[----:B------:R-:W3:Y:S04]  /*33a0*/  LDL R136, [R1+0x8] ;  /* 0x0000080001887983 */ /* 0x000ee80000100800 */
[----:B------:R-:W4:Y:S01]  /*33b0*/  LDL R132, [R1+0x4] ;  /* 0x0000040001847983 */ /* 0x000f220000100800 */
[----:B------:R-:W-:Y:S02]  /*33c0*/  USHF.R.S32.HI UR7, URZ, 0x1f, UR4 ;  /* 0x0000001fff077899 */ /* 0x000fe40008011404 */
[----:B------:R-:W-:Y:S01]  /*33d0*/  IADD3 R92, P1, PT, R5, UR4, RZ ;  /* 0x00000004055c7c10 */ /* 0x000fe2000ff3e0ff */
[----:B------:R-:W0:Y:S01]  /*33e0*/  LDC R91, c[0x0][0x3c4] ;  /* 0x0000f100ff5b7b82 */ /* 0x000e220000000800 */
[----:B------:R-:W-:Y:S01]  /*33f0*/  IADD3 R76, P2, PT, R7, UR4, RZ ;  /* 0x00000004074c7c10 */ /* 0x000fe2000ff5e0ff */
[----:B------:R-:W1:Y:S01]  /*3400*/  S2R R212, SR_TID.X ;  /* 0x0000000000d47919 */ /* 0x000e620000002100 */
[----:B------:R-:W-:-:S02]  /*3410*/  IADD3.X R93, PT, PT, R6, UR7, RZ, P1, !PT ;  /* 0x00000007065d7c10 */ /* 0x000fc40008ffe4ff */
[----:B------:R-:W-:Y:S01]  /*3420*/  IADD3.X R77, PT, PT, R16, UR7, RZ, P2, !PT ;  /* 0x00000007104d7c10 */ /* 0x000fe200097fe4ff */
[----:B------:R-:W5:Y:S01]  /*3430*/  LDL R214, [R1+0x150] ;  /* 0x0001500001d67983 */ /* 0x000f620000100800 */
[----:B------:R-:W-:Y:S02]  /*3440*/  IADD3 R78, P1, PT, R8, UR4, RZ ;  /* 0x00000004084e7c10 */ /* 0x000fe4000ff3e0ff */
[----:B------:R-:W-:Y:S01]  /*3450*/  IADD3 R84, P2, PT, R9, UR4, RZ ;  /* 0x0000000409547c10 */ /* 0x000fe2000ff5e0ff */
[----:B------:R-:W2:Y:S01]  /*3460*/  LDG.E.U8 R76, desc[UR12][R76.64] ;  /* 0x0000000c4c4c7981 */ /* 0x000ea2000c1e1100 */
[----:B------:R-:W-:Y:S02]  /*3470*/  IADD3.X R79, PT, PT, R18, UR7, RZ, P1, !PT ;  /* 0x00000007124f7c10 */ /* 0x000fe40008ffe4ff */
[----:B------:R-:W-:Y:S01]  /*3480*/  IADD3.X R85, PT, PT, R20, UR7, RZ, P2, !PT ;  /* 0x0000000714557c10 */ /* 0x000fe200097fe4ff */
[----:B------:R-:W2:Y:S01]  /*3490*/  LDG.E.U8 R92, desc[UR12][R92.64] ;  /* 0x0000000c5c5c7981 */ /* 0x000ea2000c1e1100 */
[----:B------:R-:W-:-:S02]  /*34a0*/  IADD3 R82, P1, PT, R11, UR4, RZ ;  /* 0x000000040b527c10 */ /* 0x000fc4000ff3e0ff */
[----:B------:R-:W-:Y:S01]  /*34b0*/  IADD3 R80, P2, PT, R13, UR4, RZ ;  /* 0x000000040d507c10 */ /* 0x000fe2000ff5e0ff */
[----:B------:R-:W2:Y:S01]  /*34c0*/  LDG.E.U8 R79, desc[UR12][R78.64] ;  /* 0x0000000c4e4f7981 */ /* 0x000ea2000c1e1100 */
[----:B------:R-:W-:Y:S02]  /*34d0*/  IADD3.X R83, PT, PT, R22, UR7, RZ, P1, !PT ;  /* 0x0000000716537c10 */ /* 0x000fe40008ffe4ff */
[----:B------:R-:W-:Y:S01]  /*34e0*/  IADD3.X R81, PT, PT, R24, UR7, RZ, P2, !PT ;  /* 0x0000000718517c10 */ /* 0x000fe200097fe4ff */
[----:B------:R1:W2:Y:S01]  /*34f0*/  LDG.E.U8 R77, desc[UR12][R84.64] ;  /* 0x0000000c544d7981 */ /* 0x0002a2000c1e1100 */
[----:B------:R-:W-:-:S03]  /*3500*/  IADD3 R86, P1, PT, R15, UR4, RZ ;  /* 0x000000040f567c10 */ /* 0x000fc6000ff3e0ff */
[----:B------:R1:W2:Y:S01]  /*3510*/  LDG.E.U8 R0, desc[UR12][R82.64] ;  /* 0x0000000c52007981 */ /* 0x0002a2000c1e1100 */
[----:B------:R-:W-:-:S03]  /*3520*/  IADD3.X R87, PT, PT, R26, UR7, RZ, P1, !PT ;  /* 0x000000071a577c10 */ /* 0x000fc60008ffe4ff */
[----:B------:R-:W2:Y:S01]  /*3530*/  LDG.E.U8 R80, desc[UR12][R80.64] ;  /* 0x0000000c50507981 */ /* 0x000ea2000c1e1100 */
[----:B-1----:R-:W-:-:S03]  /*3540*/  IADD3 R84, P2, PT, R17, UR4, RZ ;  /* 0x0000000411547c10 */ /* 0x002fc6000ff5e0ff */
[----:B------:R1:W2:Y:S01]  /*3550*/  LDG.E.U8 R78, desc[UR12][R86.64] ;  /* 0x0000000c564e7981 */ /* 0x0002a2000c1e1100 */
[----:B------:R-:W-:Y:S02]  /*3560*/  IADD3.X R85, PT, PT, R28, UR7, RZ, P2, !PT ;  /* 0x000000071c557c10 */ /* 0x000fe400097fe4ff */
[----:B------:R-:W-:Y:S01]  /*3570*/  IADD3 R82, P1, PT, R19, UR4, RZ ;  /* 0x0000000413527c10 */ /* 0x000fe2000ff3e0ff */
[----:B------:R-:W0:Y:S01]  /*3580*/  S2UR UR9, SR_CgaCtaId ;  /* 0x00000000000979c3 */ /* 0x000e220000008800 */
[----:B------:R-:W-:Y:S01]  /*3590*/  IADD3 R88, P2, PT, R21, UR4, RZ ;  /* 0x0000000415587c10 */ /* 0x000fe2000ff5e0ff */
[----:B------:R1:W2:Y:S01]  /*35a0*/  LDG.E.U8 R81, desc[UR12][R84.64] ;  /* 0x0000000c54517981 */ /* 0x0002a2000c1e1100 */
[----:B------:R-:W-:Y:S02]  /*35b0*/  IADD3.X R83, PT, PT, R30, UR7, RZ, P1, !PT ;  /* 0x000000071e537c10 */ /* 0x000fe40008ffe4ff */
[----:B------:R-:W-:Y:S01]  /*35c0*/  IADD3.X R89, PT, PT, R32, UR7, RZ, P2, !PT ;  /* 0x0000000720597c10 */ /* 0x000fe200097fe4ff */
[----:B------:R-:W2:Y:S01]  /*35d0*/  LDL R224, [R1+0x158] ;  /* 0x0001580001e07983 */ /* 0x000ea20000100800 */
[----:B-1----:R-:W-:-:S03]  /*35e0*/  IADD3 R86, P2, PT, R25, UR4, RZ ;  /* 0x0000000419567c10 */ /* 0x002fc6000ff5e0ff */
[----:B------:R-:W2:Y:S01]  /*35f0*/  LDG.E.U8 R82, desc[UR12][R82.64] ;  /* 0x0000000c52527981 */ /* 0x000ea2000c1e1100 */
[----:B------:R-:W-:Y:S02]  /*3600*/  IADD3 R84, P1, PT, R23, UR4, RZ ;  /* 0x0000000417547c10 */ /* 0x000fe4000ff3e0ff */
[----:B------:R-:W-:Y:S01]  /*3610*/  IADD3.X R87, PT, PT, R34, UR7, RZ, P2, !PT ;  /* 0x0000000722577c10 */ /* 0x000fe200097fe4ff */
[----:B------:R-:W1:Y:S01]  /*3620*/  S2UR UR10, SR_CgaCtaId ;  /* 0x00000000000a79c3 */ /* 0x000e620000008800 */
[----:B------:R-:W-:Y:S01]  /*3630*/  IADD3.X R85, PT, PT, R33, UR7, RZ, P1, !PT ;  /* 0x0000000721557c10 */ /* 0x000fe20008ffe4ff */
[----:B------:R-:W2:Y:S04]  /*3640*/  LDL R216, [R1+0x14c] ;  /* 0x00014c0001d87983 */ /* 0x000ea80000100800 */
[----:B------:R0:W2:Y:S04]  /*3650*/  LDG.E.U8 R83, desc[UR12][R88.64] ;  /* 0x0000000c58537981 */ /* 0x0000a8000c1e1100 */
[----:B------:R0:W2:Y:S04]  /*3660*/  LDG.E.U8 R93, desc[UR12][R84.64] ;  /* 0x0000000c545d7981 */ /* 0x0000a8000c1e1100 */
[----:B------:R1:W2:Y:S01]  /*3670*/  LDG.E.U8 R94, desc[UR12][R86.64] ;  /* 0x0000000c565e7981 */ /* 0x0002a2000c1e1100 */
[----:B0-----:R-:W-:-:S03]  /*3680*/  IADD3 R88, P1, PT, R27, UR4, RZ ;  /* 0x000000041b587c10 */ /* 0x001fc6000ff3e0ff */
[----:B------:R-:W2:Y:S01]  /*3690*/  LDL R218, [R1+0x160] ;  /* 0x0001600001da7983 */ /* 0x000ea20000100800 */
[----:B------:R-:W-:Y:S02]  /*36a0*/  IADD3 R84, P2, PT, R29, UR4, RZ ;  /* 0x000000041d547c10 */ /* 0x000fe4000ff5e0ff */
[----:B------:R-:W-:Y:S01]  /*36b0*/  IADD3.X R89, PT, PT, R35, UR7, RZ, P1, !PT ;  /* 0x0000000723597c10 */ /* 0x000fe20008ffe4ff */
[----:B------:R-:W2:Y:S01]  /*36c0*/  LDL R220, [R1+0x168] ;  /* 0x0001680001dc7983 */ /* 0x000ea20000100800 */
[----:B-1----:R-:W-:Y:S02]  /*36d0*/  IADD3 R86, P1, PT, R31, UR4, RZ ;  /* 0x000000041f567c10 */ /* 0x002fe4000ff3e0ff */
[----:B------:R-:W-:Y:S01]  /*36e0*/  IADD3.X R85, PT, PT, R36, UR7, RZ, P2, !PT ;  /* 0x0000000724557c10 */ /* 0x000fe200097fe4ff */
[----:B------:R0:W2:Y:S01]  /*36f0*/  LDG.E.U8 R95, desc[UR12][R88.64] ;  /* 0x0000000c585f7981 */ /* 0x0000a2000c1e1100 */
[----:B------:R-:W-:-:S03]  /*3700*/  IADD3.X R87, PT, PT, R37, UR7, RZ, P1, !PT ;  /* 0x0000000725577c10 */ /* 0x000fc60008ffe4ff */
[----:B------:R1:W2:Y:S04]  /*3710*/  LDG.E.U8 R96, desc[UR12][R84.64] ;  /* 0x0000000c54607981 */ /* 0x0002a8000c1e1100 */
[----:B------:R1:W2:Y:S01]  /*3720*/  LDG.E.U8 R97, desc[UR12][R86.64] ;  /* 0x0000000c56617981 */ /* 0x0002a2000c1e1100 */
[----:B0-----:R-:W-:-:S03]  /*3730*/  IADD3 R88, P2, PT, R138, UR4, RZ ;  /* 0x000000048a587c10 */ /* 0x001fc6000ff5e0ff */
[----:B------:R-:W3:Y:S01]  /*3740*/  LDL R222, [R1+0x178] ;  /* 0x0001780001de7983 */ /* 0x000ee20000100800 */
[----:B-1----:R-:W-:Y:S02]  /*3750*/  IADD3 R84, P1, PT, R140, UR4, RZ ;  /* 0x000000048c547c10 */ /* 0x002fe4000ff3e0ff */
[----:B------:R-:W-:Y:S01]  /*3760*/  IADD3.X R89, PT, PT, R137, UR7, RZ, P2, !PT ;  /* 0x0000000789597c10 */ /* 0x000fe200097fe4ff */
[----:B------:R-:W3:Y:S01]  /*3770*/  LDL R226, [R1+0x180] ;  /* 0x0001800001e27983 */ /* 0x000ee20000100800 */
[----:B------:R-:W-:Y:S02]  /*3780*/  IADD3 R86, P2, PT, R142, UR4, RZ ;  /* 0x000000048e567c10 */ /* 0x000fe4000ff5e0ff */
[----:B------:R-:W-:Y:S01]  /*3790*/  IADD3.X R85, PT, PT, R139, UR7, RZ, P1, !PT ;  /* 0x000000078b557c10 */ /* 0x000fe20008ffe4ff */
[----:B------:R0:W3:Y:S01]  /*37a0*/  LDG.E.U8 R98, desc[UR12][R88.64] ;  /* 0x0000000c58627981 */ /* 0x0000e2000c1e1100 */
[----:B------:R-:W-:-:S03]  /*37b0*/  IADD3.X R87, PT, PT, R141, UR7, RZ, P2, !PT ;  /* 0x000000078d577c10 */ /* 0x000fc600097fe4ff */
[----:B------:R1:W3:Y:S04]  /*37c0*/  LDG.E.U8 R99, desc[UR12][R84.64] ;  /* 0x0000000c54637981 */ /* 0x0002e8000c1e1100 */
[----:B------:R1:W3:Y:S01]  /*37d0*/  LDG.E.U8 R100, desc[UR12][R86.64] ;  /* 0x0000000c56647981 */ /* 0x0002e2000c1e1100 */
[----:B0-----:R-:W-:-:S03]  /*37e0*/  IADD3 R88, P1, PT, R144, UR4, RZ ;  /* 0x0000000490587c10 */ /* 0x001fc6000ff3e0ff */
[----:B------:R-:W3:Y:S01]  /*37f0*/  LDL R228, [R1+0x1b8] ;  /* 0x0001b80001e47983 */ /* 0x000ee20000100800 */
[----:B-1----:R-:W-:Y:S02]  /*3800*/  IADD3 R84, P2, PT, R146, UR4, RZ ;  /* 0x0000000492547c10 */ /* 0x002fe4000ff5e0ff */
[----:B------:R-:W-:Y:S01]  /*3810*/  IADD3.X R89, PT, PT, R143, UR7, RZ, P1, !PT ;  /* 0x000000078f597c10 */ /* 0x000fe20008ffe4ff */
[----:B------:R-:W4:Y:S01]  /*3820*/  LDL R237, [R1+0x1c0] ;  /* 0x0001c00001ed7983 */ /* 0x000f220000100800 */
[----:B------:R-:W-:Y:S02]  /*3830*/  IADD3 R86, P1, PT, R148, UR4, RZ ;  /* 0x0000000494567c10 */ /* 0x000fe4000ff3e0ff */
[----:B------:R-:W-:Y:S01]  /*3840*/  IADD3.X R85, PT, PT, R145, UR7, RZ, P2, !PT ;  /* 0x0000000791557c10 */ /* 0x000fe200097fe4ff */
[----:B------:R0:W5:Y:S01]  /*3850*/  LDG.E.U8 R101, desc[UR12][R88.64] ;  /* 0x0000000c58657981 */ /* 0x000162000c1e1100 */
[----:B------:R-:W-:-:S03]  /*3860*/  IADD3.X R87, PT, PT, R147, UR7, RZ, P1, !PT ;  /* 0x0000000793577c10 */ /* 0x000fc60008ffe4ff */
[----:B------:R1:W5:Y:S04]  /*3870*/  LDG.E.U8 R102, desc[UR12][R84.64] ;  /* 0x0000000c54667981 */ /* 0x000368000c1e1100 */
[----:B------:R1:W5:Y:S01]  /*3880*/  LDG.E.U8 R103, desc[UR12][R86.64] ;  /* 0x0000000c56677981 */ /* 0x000362000c1e1100 */
[----:B0-----:R-:W-:-:S03]  /*3890*/  IADD3 R88, P2, PT, R150, UR4, RZ ;  /* 0x0000000496587c10 */ /* 0x001fc6000ff5e0ff */
[----:B------:R-:W5:Y:S01]  /*38a0*/  LDL R230, [R1+0x1bc] ;  /* 0x0001bc0001e67983 */ /* 0x000f620000100800 */
[----:B-1----:R-:W-:Y:S02]  /*38b0*/  IADD3 R84, P1, PT, R152, UR4, RZ ;  /* 0x0000000498547c10 */ /* 0x002fe4000ff3e0ff */
[----:B------:R-:W-:Y:S01]  /*38c0*/  IADD3.X R89, PT, PT, R149, UR7, RZ, P2, !PT ;  /* 0x0000000795597c10 */ /* 0x000fe200097fe4ff */
[----:B------:R-:W5:Y:S01]  /*38d0*/  LDL R235, [R1+0x1c8] ;  /* 0x0001c80001eb7983 */ /* 0x000f620000100800 */
        /* <DEDUP_REMOVED lines=42> */
[----:B------:R-:W-:Y:S02]  /*3b80*/  IADD3.X R89, PT, PT, R175, UR7, RZ, P2, !PT ;  /* 0x00000007af597c10 */ /* 0x000fe400097fe4ff */
[----:B------:R-:W-:Y:S02]  /*3b90*/  IADD3 R86, P2, PT, R182, UR4, RZ ;  /* 0x00000004b6567c10 */ /* 0x000fe4000ff5e0ff */
[----:B------:R-:W-:Y:S01]  /*3ba0*/  IADD3.X R85, PT, PT, R177, UR7, RZ, P1, !PT ;  /* 0x00000007b1557c10 */ /* 0x000fe20008ffe4ff */
[----:B------:R0:W5:Y:S01]  /*3bb0*/  LDG.E.U8 R116, desc[UR12][R88.64] ;  /* 0x0000000c58747981 */ /* 0x000162000c1e1100 */
[----:B------:R-:W-:-:S03]  /*3bc0*/  IADD3.X R87, PT, PT, R181, UR7, RZ, P2, !PT ;  /* 0x00000007b5577c10 */ /* 0x000fc600097fe4ff */
[----:B------:R1:W5:Y:S04]  /*3bd0*/  LDG.E.U8 R117, desc[UR12][R84.64] ;  /* 0x0000000c54757981 */ /* 0x000368000c1e1100 */
[----:B------:R1:W5:Y:S01]  /*3be0*/  LDG.E.U8 R118, desc[UR12][R86.64] ;  /* 0x0000000c56767981 */ /* 0x000362000c1e1100 */
[----:B0-----:R-:W-:Y:S02]  /*3bf0*/  IADD3 R88, P1, PT, R184, UR4, RZ ;  /* 0x00000004b8587c10 */ /* 0x001fe4000ff3e0ff */
[----:B-1----:R-:W-:Y:S02]  /*3c00*/  IADD3 R84, P2, PT, R186, UR4, RZ ;  /* 0x00000004ba547c10 */ /* 0x002fe4000ff5e0ff */
[----:B------:R-:W-:Y:S02]  /*3c10*/  IADD3.X R89, PT, PT, R183, UR7, RZ, P1, !PT ;  /* 0x00000007b7597c10 */ /* 0x000fe40008ffe4ff */
[----:B------:R-:W-:-:S02]  /*3c20*/  IADD3 R86, P1, PT, R188, UR4, RZ ;  /* 0x00000004bc567c10 */ /* 0x000fc4000ff3e0ff */
        /* <DEDUP_REMOVED lines=20> */
[----:B------:R-:W-:Y:S01]  /*3d70*/  IADD3.X R87, PT, PT, R205, UR7, RZ, P1, !PT ;  /* 0x00000007cd577c10 */ /* 0x000fe20008ffe4ff */
[----:B------:R-:W-:Y:S02]  /*3d80*/  IMAD.SHL.U32 R90, R91, 0x2, RZ ;  /* 0x000000025b5a7824 */ /* 0x000fe400078e00ff */
[----:B------:R1:W5:Y:S04]  /*3d90*/  LDG.E.U8 R126, desc[UR12][R84.64] ;  /* 0x0000000c547e7981 */ /* 0x000368000c1e1100 */
[----:B------:R1:W5:Y:S01]  /*3da0*/  LDG.E.U8 R127, desc[UR12][R86.64] ;  /* 0x0000000c567f7981 */ /* 0x000362000c1e1100 */
[----:B0-----:R-:W-:-:S02]  /*3db0*/  IADD3 R88, P2, PT, R231, UR4, RZ ;  /* 0x00000004e7587c10 */ /* 0x001fc4000ff5e0ff */
[----:B-1----:R-:W-:Y:S02]  /*3dc0*/  IADD3 R84, P1, PT, R236, UR4, RZ ;  /* 0x00000004ec547c10 */ /* 0x002fe4000ff3e0ff */
[----:B------:R-:W-:Y:S02]  /*3dd0*/  IADD3.X R89, PT, PT, R229, UR7, RZ, P2, !PT ;  /* 0x00000007e5597c10 */ /* 0x000fe400097fe4ff */
[----:B------:R-:W-:Y:S01]  /*3de0*/  IADD3 R86, P2, PT, R5, R91, RZ ;  /* 0x0000005b05567210 */ /* 0x000fe20007f5e0ff */
[----:B------:R-:W-:Y:S01]  /*3df0*/  IMAD.IADD R90, R90, 0x1, R5 ;  /* 0x000000015a5a7824 */ /* 0x000fe200078e0205 */
[----:B------:R-:W-:Y:S01]  /*3e00*/  IADD3.X R85, PT, PT, R234, UR7, RZ, P1, !PT ;  /* 0x00000007ea557c10 */ /* 0x000fe20008ffe4ff */
[----:B------:R0:W5:Y:S01]  /*3e10*/  LDG.E.U8 R128, desc[UR12][R88.64] ;  /* 0x0000000c58807981 */ /* 0x000162000c1e1100 */
[----:B------:R-:W-:Y:S02]  /*3e20*/  IADD3 R86, P1, PT, R86, UR4, RZ ;  /* 0x0000000456567c10 */ /* 0x000fe4000ff3e0ff */
[C---:B------:R-:W-:Y:S01]  /*3e30*/  LEA.HI.X.SX32 R4, R91.reuse, R6, 0x1, P2 ;  /* 0x000000065b047211 */ /* 0x040fe200010f0eff */
[----:B------:R1:W5:Y:S03]  /*3e40*/  LDG.E.U8 R129, desc[UR12][R84.64] ;  /* 0x0000000c54817981 */ /* 0x000366000c1e1100 */
[----:B------:R-:W-:Y:S01]  /*3e50*/  IADD3.X R87, PT, PT, R4, UR7, RZ, P1, !PT ;  /* 0x0000000704577c10 */ /* 0x000fe20008ffe4ff */
[----:B------:R-:W-:Y:S01]  /*3e60*/  IMAD R4, R91, 0x3, RZ ;  /* 0x000000035b047824 */ /* 0x000fe200078e02ff */
[----:B0-----:R-:W-:-:S03]  /*3e70*/  IADD3 R88, P1, PT, R90, UR4, RZ ;  /* 0x000000045a587c10 */ /* 0x001fc6000ff3e0ff */
[----:B------:R-:W-:Y:S01]  /*3e80*/  IMAD.IADD R4, R4, 0x1, R5 ;  /* 0x0000000104047824 */ /* 0x000fe200078e0205 */
[----:B------:R0:W5:Y:S01]  /*3e90*/  LDG.E.U8 R130, desc[UR12][R86.64] ;  /* 0x0000000c56827981 */ /* 0x000162000c1e1100 */
[----:B------:R-:W-:Y:S02]  /*3ea0*/  IADD3.X R89, PT, PT, R10, UR7, RZ, P1, !PT ;  /* 0x000000070a597c10 */ /* 0x000fe40008ffe4ff */
[----:B-1----:R-:W-:-:S03]  /*3eb0*/  IADD3 R84, P2, PT, R240, UR4, RZ ;  /* 0x00000004f0547c10 */ /* 0x002fc6000ff5e0ff */
[----:B------:R1:W5:Y:S01]  /*3ec0*/  LDG.E.U8 R131, desc[UR12][R88.64] ;  /* 0x0000000c58837981 */ /* 0x000362000c1e1100 */
[----:B------:R-:W-:Y:S02]  /*3ed0*/  IADD3.X R85, PT, PT, R238, UR7, RZ, P2, !PT ;  /* 0x00000007ee557c10 */ /* 0x000fe400097fe4ff */
[----:B0-----:R-:W-:-:S03]  /*3ee0*/  IADD3 R86, P2, PT, R211, UR4, RZ ;  /* 0x00000004d3567c10 */ /* 0x001fc6000ff5e0ff */
[----:B------:R0:W5:Y:S01]  /*3ef0*/  LDG.E.U8 R133, desc[UR12][R84.64] ;  /* 0x0000000c54857981 */ /* 0x000162000c1e1100 */
[----:B-1----:R-:W-:Y:S01]  /*3f00*/  IADD3 R88, P1, PT, R4, UR4, RZ ;  /* 0x0000000404587c10 */ /* 0x002fe2000ff3e0ff */
[----:B------:R-:W-:Y:S01]  /*3f10*/  IMAD.SHL.U32 R4, R91, 0x4, RZ ;  /* 0x000000045b047824 */ /* 0x000fe200078e00ff */
[----:B------:R-:W-:Y:S02]  /*3f20*/  IADD3.X R87, PT, PT, R209, UR7, RZ, P2, !PT ;  /* 0x00000007d1577c10 */ /* 0x000fe400097fe4ff */
[----:B------:R-:W-:Y:S01]  /*3f30*/  IADD3.X R89, PT, PT, R12, UR7, RZ, P1, !PT ;  /* 0x000000070c597c10 */ /* 0x000fe20008ffe4ff */
[----:B------:R-:W-:Y:S01]  /*3f40*/  IMAD.IADD R4, R4, 0x1, R5 ;  /* 0x0000000104047824 */ /* 0x000fe200078e0205 */
[----:B0-----:R-:W-:Y:S01]  /*3f50*/  IADD3 R84, P1, PT, R244, UR4, RZ ;  /* 0x00000004f4547c10 */ /* 0x001fe2000ff3e0ff */
[----:B------:R0:W5:Y:S03]  /*3f60*/  LDG.E.U8 R135, desc[UR12][R86.64] ;  /* 0x0000000c56877981 */ /* 0x000166000c1e1100 */
[----:B------:R-:W-:Y:S01]  /*3f70*/  IADD3.X R85, PT, PT, R242, UR7, RZ, P1, !PT ;  /* 0x00000007f2557c10 */ /* 0x000fe20008ffe4ff */
[----:B------:R1:W5:Y:S04]  /*3f80*/  LDG.E.U8 R134, desc[UR12][R88.64] ;  /* 0x0000000c58867981 */ /* 0x000368000c1e1100 */
[----:B------:R1:W5:Y:S01]  /*3f90*/  LDG.E.U8 R166, desc[UR12][R84.64] ;  /* 0x0000000c54a67981 */ /* 0x000362000c1e1100 */
[----:B0-----:R-:W-:-:S02]  /*3fa0*/  IADD3 R86, P2, PT, R215, UR4, RZ ;  /* 0x00000004d7567c10 */ /* 0x001fc4000ff5e0ff */
[----:B-1----:R-:W-:Y:S02]  /*3fb0*/  IADD3 R88, P1, PT, R4, UR4, RZ ;  /* 0x0000000404587c10 */ /* 0x002fe4000ff3e0ff */
[----:B------:R-:W-:Y:S02]  /*3fc0*/  IADD3.X R87, PT, PT, R213, UR7, RZ, P2, !PT ;  /* 0x00000007d5577c10 */ /* 0x000fe400097fe4ff */
[----:B------:R-:W-:Y:S02]  /*3fd0*/  IADD3.X R89, PT, PT, R14, UR7, RZ, P1, !PT ;  /* 0x000000070e597c10 */ /* 0x000fe40008ffe4ff */
[----:B------:R-:W-:Y:S01]  /*3fe0*/  IADD3 R84, P3, PT, R248, UR4, RZ ;  /* 0x00000004f8547c10 */ /* 0x000fe2000ff7e0ff */
        /* <DEDUP_REMOVED lines=8> */
[----:B--2---:R-:W-:Y:S02]  /*4070*/  IADD3 R84, P1, PT, R223, UR4, RZ ;  /* 0x00000004df547c10 */ /* 0x004fe4000ff3e0ff */
[----:B------:R-:W-:Y:S01]  /*4080*/  IADD3 R90, P2, PT, R204, UR4, RZ ;  /* 0x00000004cc5a7c10 */ /* 0x000fe2000ff5e0ff */
[----:B------:R0:W2:Y:S01]  /*4090*/  LDG.E.U8 R200, desc[UR12][R88.64] ;  /* 0x0000000c58c87981 */ /* 0x0000a2000c1e1100 */
[----:B------:R-:W-:-:S02]  /*40a0*/  IADD3.X R85, PT, PT, R221, UR7, RZ, P1, !PT ;  /* 0x00000007dd557c10 */ /* 0x000fc40008ffe4ff */
[----:B------:R-:W-:Y:S01]  /*40b0*/  IADD3.X R91, PT, PT, R251, UR7, RZ, P2, !PT ;  /* 0x00000007fb5b7c10 */ /* 0x000fe200097fe4ff */
[----:B------:R1:W2:Y:S04]  /*40c0*/  LDG.E.U8 R204, desc[UR12][R86.64] ;  /* 0x0000000c56cc7981 */ /* 0x0002a8000c1e1100 */
[----:B------:R1:W2:Y:S01]  /*40d0*/  LDG.E.U8 R206, desc[UR12][R84.64] ;  /* 0x0000000c54ce7981 */ /* 0x0002a2000c1e1100 */
[----:B0-----:R-:W-:-:S03]  /*40e0*/  IADD3 R88, P1, PT, R180, UR4, RZ ;  /* 0x00000004b4587c10 */ /* 0x001fc6000ff3e0ff */
[----:B------:R3:W2:Y:S01]  /*40f0*/  LDG.E.U8 R208, desc[UR12][R90.64] ;  /* 0x0000000c5ad07981 */ /* 0x0006a2000c1e1100 */
[----:B------:R-:W-:Y:S02]  /*4100*/  IADD3.X R89, PT, PT, R179, UR7, RZ, P1, !PT ;  /* 0x00000007b3597c10 */ /* 0x000fe40008ffe4ff */
[----:B-1----:R-:W-:Y:S02]  /*4110*/  IADD3 R86, P2, PT, R197, UR4, RZ ;  /* 0x00000004c5567c10 */ /* 0x002fe4000ff5e0ff */
[----:B------:R-:W-:Y:S01]  /*4120*/  IADD3 R84, P3, PT, R227, UR4, RZ ;  /* 0x00000004e3547c10 */ /* 0x000fe2000ff7e0ff */
[----:B------:R-:W2:Y:S01]  /*4130*/  LDG.E.U8 R88, desc[UR12][R88.64] ;  /* 0x0000000c58587981 */ /* 0x000ea2000c1e1100 */
[----:B---3--:R-:W-:Y:S02]  /*4140*/  IADD3 R90, P1, PT, R136, UR4, RZ ;  /* 0x00000004885a7c10 */ /* 0x008fe4000ff3e0ff */
[----:B------:R-:W-:Y:S02]  /*4150*/  IADD3.X R87, PT, PT, R195, UR7, RZ, P2, !PT ;  /* 0x00000007c3577c10 */ /* 0x000fe400097fe4ff */
[----:B------:R-:W-:-:S02]  /*4160*/  IADD3.X R85, PT, PT, R225, UR7, RZ, P3, !PT ;  /* 0x00000007e1557c10 */ /* 0x000fc40009ffe4ff */
[----:B----4-:R-:W-:Y:S01]  /*4170*/  IADD3.X R91, PT, PT, R132, UR7, RZ, P1, !PT ;  /* 0x00000007845b7c10 */ /* 0x010fe20008ffe4ff */
[----:B------:R0:W3:Y:S04]  /*4180*/  LDG.E.U8 R86, desc[UR12][R86.64] ;  /* 0x0000000c56567981 */ /* 0x0000e8000c1e1100 */
[----:B------:R1:W4:Y:S04]  /*4190*/  LDG.E.U8 R84, desc[UR12][R84.64] ;  /* 0x0000000c54547981 */ /* 0x000328000c1e1100 */
[----:B------:R-:W2:Y:S01]  /*41a0*/  LDG.E.U8 R90, desc[UR12][R90.64] ;  /* 0x0000000c5a5a7981 */ /* 0x000ea2000c1e1100 */
[----:B------:R-:W5:Y:S01]  /*41b0*/  S2R R132, SR_TID.X ;  /* 0x0000000000847919 */ /* 0x000f620000002100 */
[C---:B------:R-:W-:Y:S01]  /*41c0*/  IMAD.SHL.U32 R136, R212.reuse, 0x80, RZ ;  /* 0x00000080d4887824 */ /* 0x040fe200078e00ff */
[--C-:B------:R-:W-:Y:S01]  /*41d0*/  SHF.R.S32.HI R4, RZ, 0x3, R212.reuse ;  /* 0x00000003ff047819 */ /* 0x100fe200000114d4 */
[----:B0-----:R-:W-:Y:S01]  /*41e0*/  IMAD.SHL.U32 R87, R212, 0x40, RZ ;  /* 0x00000040d4577824 */ /* 0x001fe200078e00ff */
[----:B-1----:R-:W-:-:S02]  /*41f0*/  SHF.R.S32.HI R85, RZ, 0x1, R212 ;  /* 0x00000001ff557819 */ /* 0x002fc400000114d4 */
[----:B------:R-:W-:Y:S02]  /*4200*/  LOP3.LUT R136, R136, 0x200, RZ, 0xc0, !PT ;  /* 0x0000020088887812 */ /* 0x000fe400078ec0ff */
[----:B------:R-:W-:Y:S02]  /*4210*/  SGXT R4, R4, 0x1 ;  /* 0x000000010404781a */ /* 0x000fe40000000200 */
[----:B------:R-:W-:Y:S02]  /*4220*/  LOP3.LUT R136, R136, 0x40, R87, 0xf8, !PT ;  /* 0x0000004088887812 */ /* 0x000fe400078ef857 */
[----:B------:R-:W-:Y:S02]  /*4230*/  SGXT R85, R85, 0x1 ;  /* 0x000000015555781a */ /* 0x000fe40000000200 */
[----:B------:R-:W-:Y:S01]  /*4240*/  LOP3.LUT R4, R4, 0x90, RZ, 0xc0, !PT ;  /* 0x0000009004047812 */ /* 0x000fe200078ec0ff */
[----:B------:R-:W-:Y:S01]  /*4250*/  UMOV UR7, 0x400 ;  /* 0x0000040000077882 */ /* 0x000fe20000000000 */
[----:B------:R-:W-:Y:S01]  /*4260*/  LOP3.LUT R136, R136, 0x120, R85, 0xf8, !PT ;  /* 0x0000012088887812 */ /* 0x000fe200078ef855 */
[----:B------:R-:W-:Y:S01]  /*4270*/  ULEA UR7, UR9, UR7, 0x18 ;  /* 0x0000000709077291 */ /* 0x000fe2000f8ec0ff */
[----:B------:R-:W-:-:S04]  /*4280*/  LOP3.LUT R4, R4, 0x10, R212, 0x78, !PT ;  /* 0x0000001004047812 */ /* 0x000fc800078e78d4 */
[----:B------:R-:W-:Y:S02]  /*4290*/  LOP3.LUT R136, R136, R4, RZ, 0xfc, !PT ;  /* 0x0000000488887212 */ /* 0x000fe400078efcff */
[----:B-----5:R-:W-:Y:S01]  /*42a0*/  LOP3.LUT R4, R132, 0x7f, RZ, 0xc0, !PT ;  /* 0x0000007f84047812 */ /* 0x020fe200078ec0ff */
[----:B------:R-:W-:Y:S06]  /*42b0*/  BAR.SYNC.DEFER_BLOCKING 0x0 ;  /* 0x0000000000007b1d */ /* 0x000fec0000010000 */
[----:B------:R0:W-:Y:S04]  /*42c0*/  STS.U8 [R4+UR7+0x2400], R0 ;  /* 0x0024000004007988 */ /* 0x0001e80008000007 */
[----:B------:R-:W-:Y:S01]  /*42d0*/  STS.U8 [R4+UR7+0x2000], R92 ;  /* 0x0020005c04007988 */ /* 0x000fe20008000007 */
[----:B0-----:R-:W-:-:S03]  /*42e0*/  LOP3.LUT R0, R4, 0x10, RZ, 0x3c, !PT ;  /* 0x0000001004007812 */ /* 0x001fc600078e3cff */
[----:B------:R-:W-:Y:S04]  /*42f0*/  STS.U8 [R4+UR7+0x2800], R95 ;  /* 0x0028005f04007988 */ /* 0x000fe80008000007 */
[----:B------:R-:W-:Y:S04]  /*4300*/  STS.U8 [R4+UR7+0x2c00], R103 ;  /* 0x002c006704007988 */ /* 0x000fe80008000007 */
[----:B------:R-:W-:Y:S01]  /*4310*/  STS.U8 [R4+UR7+0x3000], R111 ;  /* 0x0030006f04007988 */ /* 0x000fe20008000007 */
[----:B------:R-:W-:-:S03]  /*4320*/  LOP3.LUT R252, R212, 0x7, RZ, 0xc0, !PT ;  /* 0x00000007d4fc7812 */ /* 0x000fc600078ec0ff */
[----:B------:R-:W-:Y:S01]  /*4330*/  STS.U8 [R4+UR7+0x3400], R118 ;  /* 0x0034007604007988 */ /* 0x000fe20008000007 */
[C---:B------:R-:W-:Y:S01]  /*4340*/  IMAD.SHL.U32 R210, R212.reuse, 0x2, RZ ;  /* 0x00000002d4d27824 */ /* 0x040fe200078e00ff */
[----:B------:R-:W-:Y:S01]  /*4350*/  LOP3.LUT R89, R212, 0x60, RZ, 0xc0, !PT ;  /* 0x00000060d4597812 */ /* 0x000fe200078ec0ff */
[C---:B------:R-:W-:Y:S01]  /*4360*/  IMAD.SHL.U32 R132, R252.reuse, 0x10, RZ ;  /* 0x00000010fc847824 */ /* 0x040fe200078e00ff */
[----:B------:R-:W-:Y:S02]  /*4370*/  UMOV UR9, 0x400 ;  /* 0x0000040000097882 */ /* 0x000fe40000000000 */
[----:B------:R-:W-:Y:S01]  /*4380*/  ULEA UR9, UR10, UR9, 0x18 ;  /* 0x000000090a097291 */ /* 0x000fe2000f8ec0ff */
[----:B------:R-:W-:Y:S01]  /*4390*/  IMAD R85, R252, 0x4, R89 ;  /* 0x00000004fc557824 */ /* 0x000fe200078e0259 */
[----:B------:R-:W-:-:S05]  /*43a0*/  LOP3.LUT R132, R132, 0x30, R210, 0x78, !PT ;  /* 0x0000003084847812 */ /* 0x000fca00078e78d2 */
[----:B------:R-:W-:Y:S01]  /*43b0*/  IMAD.U32 R132, R85, 0x20, R132 ;  /* 0x0000002055847824 */ /* 0x000fe200078e0084 */
[----:B------:R-:W-:Y:S04]  /*43c0*/  STS.U8 [R4+UR7+0x3800], R125 ;  /* 0x0038007d04007988 */ /* 0x000fe80008000007 */
[----:B------:R-:W-:Y:S04]  /*43d0*/  STS.U8 [R4+UR7+0x3c00], R128 ;  /* 0x003c008004007988 */ /* 0x000fe80008000007 */
[----:B------:R0:W-:Y:S04]  /*43e0*/  STS.U8 [R0+UR7+0x2480], R80 ;  /* 0x0024805000007988 */ /* 0x0001e80008000007 */
[----:B------:R-:W-:Y:S04]  /*43f0*/  STS.U8 [R0+UR7+0x2880], R96 ;  /* 0x0028806000007988 */ /* 0x000fe80008000007 */
[----:B------:R-:W-:Y:S01]  /*4400*/  STS.U8 [R0+UR7+0x2c80], R104 ;  /* 0x002c806800007988 */ /* 0x000fe20008000007 */
[----:B0-----:R-:W-:-:S03]  /*4410*/  LOP3.LUT R80, R4, 0x20, RZ, 0x3c, !PT ;  /* 0x0000002004507812 */ /* 0x001fc600078e3cff */
[----:B------:R-:W-:Y:S04]  /*4420*/  STS.U8 [R0+UR7+0x2080], R130 ;  /* 0x0020808200007988 */ /* 0x000fe80008000007 */
[----:B------:R-:W-:Y:S04]  /*4430*/  STS.U8 [R0+UR7+0x3080], R112 ;  /* 0x0030807000007988 */ /* 0x000fe80008000007 */
[----:B------:R-:W-:Y:S04]  /*4440*/  STS.U8 [R0+UR7+0x3480], R119 ;  /* 0x0034807700007988 */ /* 0x000fe80008000007 */
[----:B------:R-:W-:Y:S04]  /*4450*/  STS.U8 [R0+UR7+0x3880], R126 ;  /* 0x0038807e00007988 */ /* 0x000fe80008000007 */
[----:B------:R0:W-:Y:S04]  /*4460*/  STS.U8 [R0+UR7+0x3c80], R129 ;  /* 0x003c808100007988 */ /* 0x0001e80008000007 */
[----:B------:R-:W-:Y:S01]  /*4470*/  STS.U8 [R80+UR7+0x2100], R131 ;  /* 0x0021008350007988 */ /* 0x000fe20008000007 */
[----:B0-----:R-:W-:-:S03]  /*4480*/  LOP3.LUT R0, R4, 0x30, RZ, 0x3c, !PT ;  /* 0x0000003004007812 */ /* 0x001fc600078e3cff */
        /* <DEDUP_REMOVED lines=8> */
[----:B------:R-:W-:Y:S04]  /*4510*/  STS.U8 [R0+UR7+0x2180], R134 ;  /* 0x0021808600007988 */ /* 0x000fe80008000007 */
[----:B------:R0:W-:Y:S04]  /*4520*/  STS.U8 [R0+UR7+0x2580], R81 ;  /* 0x0025805100007988 */ /* 0x0001e80008000007 */
[----:B------:R-:W-:Y:S04]  /*4530*/  STS.U8 [R0+UR7+0x2980], R98 ;  /* 0x0029806200007988 */ /* 0x000fe80008000007 */
[----:B------:R-:W-:Y:S04]  /*4540*/  STS.U8 [R0+UR7+0x2d80], R106 ;  /* 0x002d806a00007988 */ /* 0x000fe80008000007 */
[----:B------:R-:W-:Y:S04]  /*4550*/  STS.U8 [R0+UR7+0x3180], R114 ;  /* 0x0031807200007988 */ /* 0x000fe80008000007 */
[----:B------:R-:W-:Y:S04]  /*4560*/  STS.U8 [R0+UR7+0x3580], R121 ;  /* 0x0035807900007988 */ /* 0x000fe80008000007 */
[----:B------:R-:W-:Y:S04]  /*4570*/  STS.U8 [R0+UR7+0x3980], R135 ;  /* 0x0039808700007988 */ /* 0x000fe80008000007 */
[----:B------:R1:W-:Y:S01]  /*4580*/  STS.U8 [R0+UR7+0x3d80], R166 ;  /* 0x003d80a600007988 */ /* 0x0003e20008000007 */
[----:B0-----:R-:W-:-:S03]  /*4590*/  LOP3.LUT R81, R4, 0x70, RZ, 0x3c, !PT ;  /* 0x0000007004517812 */ /* 0x001fc600078e3cff */
[----:B------:R-:W-:Y:S01]  /*45a0*/  STS.U8 [R78+UR7+0x2200], R167 ;  /* 0x002200a74e007988 */ /* 0x000fe20008000007 */
[----:B-1----:R-:W-:-:S03]  /*45b0*/  LOP3.LUT R0, R4, 0x50, RZ, 0x3c, !PT ;  /* 0x0000005004007812 */ /* 0x002fc600078e3cff */
[----:B------:R-:W-:Y:S04]  /*45c0*/  STS.U8 [R78+UR7+0x2600], R82 ;  /* 0x002600524e007988 */ /* 0x000fe80008000007 */
[----:B------:R-:W-:Y:S04]  /*45d0*/  STS.U8 [R78+UR7+0x2a00], R99 ;  /* 0x002a00634e007988 */ /* 0x000fe80008000007 */
[----:B------:R-:W-:Y:S04]  /*45e0*/  STS.U8 [R78+UR7+0x2e00], R107 ;  /* 0x002e006b4e007988 */ /* 0x000fe80008000007 */
[----:B------:R-:W-:Y:S04]  /*45f0*/  STS.U8 [R78+UR7+0x3200], R115 ;  /* 0x003200734e007988 */ /* 0x000fe80008000007 */
[----:B------:R-:W-:Y:S04]  /*4600*/  STS.U8 [R78+UR7+0x3600], R122 ;  /* 0x0036007a4e007988 */ /* 0x000fe80008000007 */
[----:B------:R-:W-:Y:S04]  /*4610*/  STS.U8 [R78+UR7+0x3a00], R196 ;  /* 0x003a00c44e007988 */ /* 0x000fe80008000007 */
[----:B------:R0:W-:Y:S04]  /*4620*/  STS.U8 [R78+UR7+0x3e00], R198 ;  /* 0x003e00c64e007988 */ /* 0x0001e80008000007 */
[----:B------:R1:W-:Y:S04]  /*4630*/  STS.U8 [R0+UR7+0x2280], R76 ;  /* 0x0022804c00007988 */ /* 0x0003e80008000007 */
[----:B------:R-:W-:Y:S01]  /*4640*/  STS.U8 [R0+UR7+0x2680], R83 ;  /* 0x0026805300007988 */ /* 0x000fe20008000007 */
[----:B------:R-:W-:Y:S01]  /*4650*/  LOP3.LUT R210, R212, 0x7f, RZ, 0xc0, !PT ;  /* 0x0000007fd4d27812 */ /* 0x000fe200078ec0ff */
[----:B------:R-:W-:-:S02]  /*4660*/  USHF.R.S32.HI UR10, URZ, 0x1f, UR5 ;  /* 0x0000001fff0a7899 */ /* 0x000fc40008011405 */
[----:B0-----:R-:W5:Y:S01]  /*4670*/  LDL R198, [R1+0x110] ;  /* 0x0001100001c67983 */ /* 0x001f620000100800 */
[----:B-1----:R-:W-:-:S03]  /*4680*/  LOP3.LUT R76, R4, 0x60, RZ, 0x3c, !PT ;  /* 0x00000060044c7812 */ /* 0x002fc600078e3cff */
[----:B------:R-:W-:Y:S04]  /*4690*/  STS.U8 [R0+UR7+0x2a80], R100 ;  /* 0x002a806400007988 */ /* 0x000fe80008000007 */
[----:B------:R-:W-:Y:S04]  /*46a0*/  STS.U8 [R0+UR7+0x2e80], R108 ;  /* 0x002e806c00007988 */ /* 0x000fe80008000007 */
[----:B------:R-:W-:Y:S04]  /*46b0*/  STS.U8 [R0+UR7+0x3280], R116 ;  /* 0x0032807400007988 */ /* 0x000fe80008000007 */
[----:B------:R-:W-:Y:S04]  /*46c0*/  STS.U8 [R0+UR7+0x3680], R123 ;  /* 0x0036807b00007988 */ /* 0x000fe80008000007 */
[----:B--2---:R-:W-:Y:S04]  /*46d0*/  STS.U8 [R0+UR7+0x3a80], R200 ;  /* 0x003a80c800007988 */ /* 0x004fe80008000007 */
[----:B------:R0:W-:Y:S04]  /*46e0*/  STS.U8 [R0+UR7+0x3e80], R204 ;  /* 0x003e80cc00007988 */ /* 0x0001e80008000007 */
[----:B------:R-:W-:Y:S04]  /*46f0*/  STS.U8 [R76+UR7+0x2300], R79 ;  /* 0x0023004f4c007988 */ /* 0x000fe80008000007 */
[----:B------:R-:W-:Y:S04]  /*4700*/  STS.U8 [R76+UR7+0x2700], R93 ;  /* 0x0027005d4c007988 */ /* 0x000fe80008000007 */
        /* <DEDUP_REMOVED lines=11> */
[----:B---3--:R-:W-:Y:S04]  /*47c0*/  STS.U8 [R81+UR7+0x3780], R86 ;  /* 0x0037805651007988 */ /* 0x008fe80008000007 */
[----:B----4-:R-:W-:Y:S04]  /*47d0*/  STS.U8 [R81+UR7+0x3b80], R84 ;  /* 0x003b805451007988 */ /* 0x010fe80008000007 */
[----:B------:R-:W-:Y:S01]  /*47e0*/  STS.U8 [R81+UR7+0x3f80], R90 ;  /* 0x003f805a51007988 */ /* 0x000fe20008000007 */
[----:B------:R-:W-:Y:S01]  /*47f0*/  BAR.SYNC.DEFER_BLOCKING 0x0 ;  /* 0x0000000000007b1d */ /* 0x000fe20000010000 */
[----:B0-----:R-:W-:-:S05]  /*4800*/  LOP3.LUT R0, R136, 0x20, RZ, 0x3c, !PT ;  /* 0x0000002088007812 */ /* 0x001fca00078e3cff */
[----:B------:R-:W2:Y:S04]  /*4810*/  LDL R200, [R1+0x118] ;  /* 0x0001180001c87983 */ /* 0x000ea80000100800 */
[----:B-1----:R-:W3:Y:S04]  /*4820*/  LDL R208, [R1+0x128] ;  /* 0x0001280001d07983 */ /* 0x002ee80000100800 */
[----:B------:R-:W4:Y:S04]  /*4830*/  LDL R204, [R1+0x130] ;  /* 0x0001300001cc7983 */ /* 0x000f280000100800 */
[----:B------:R-:W2:Y:S04]  /*4840*/  LDL R206, [R1+0x138] ;  /* 0x0001380001ce7983 */ /* 0x000ea80000100800 */
[----:B------:R-:W0:Y:S04]  /*4850*/  LDSM.16.M88.4 R104, [R132+UR9+0x2000] ;  /* 0x002000098468783b */ /* 0x000e280008000200 */
[----:B------:R-:W1:Y:S04]  /*4860*/  LDSM.16.MT88.4 R108, [R136+UR9] ;  /* 0x00000009886c783b */ /* 0x000e680008004200 */
[----:B------:R-:W1:Y:S04]  /*4870*/  LDSM.16.MT88.4 R116, [R136+UR9+0x400] ;  /* 0x000400098874783b */ /* 0x000e680008004200 */
[----:B------:R-:W1:Y:S04]  /*4880*/  LDSM.16.MT88.4 R100, [R0+UR9] ;  /* 0x000000090064783b */ /* 0x000e680008004200 */
[----:B------:R-:W1:Y:S04]  /*4890*/  LDSM.16.MT88.4 R112, [R0+UR9+0x400] ;  /* 0x000400090070783b */ /* 0x000e680008004200 */
[----:B------:R-:W1:Y:S04]  /*48a0*/  LDSM.16.M88.4 R76, [R132+UR9+0x3000] ;  /* 0x00300009844c783b */ /* 0x000e680008000200 */
[----:B------:R-:W-:Y:S04]  /*48b0*/  LDSM.16.MT88.4 R88, [R0+UR9+0x800] ;  /* 0x000800090058783b */ /* 0x000fe80008004200 */
[----:B------:R-:W2:Y:S01]  /*48c0*/  LDL R196, [R1+0x140] ;  /* 0x0001400001c47983 */ /* 0x000ea20000100800 */
[----:B0-----:R-:W-:-:S02]  /*48d0*/  F2FP.F16.E4M3.UNPACK_B R96, R104 ;  /* 0x00000068ff60723e */ /* 0x001fc400020006ff */
[----:B------:R-:W-:Y:S01]  /*48e0*/  F2FP.F16.E4M3.UNPACK_B R97, R105 ;  /* 0x00000069ff61723e */ /* 0x000fe200020006ff */
[----:B-1----:R-:W-:Y:S02]  /*48f0*/  IMAD.MOV.U32 R84, RZ, RZ, R108 ;  /* 0x000000ffff547224 */ /* 0x002fe400078e006c */
[----:B------:R-:W-:Y:S02]  /*4900*/  IMAD.MOV.U32 R85, RZ, RZ, R110 ;  /* 0x000000ffff557224 */ /* 0x000fe400078e006e */
[----:B------:R-:W-:Y:S02]  /*4910*/  IMAD.MOV.U32 R86, RZ, RZ, R116 ;  /* 0x000000ffff567224 */ /* 0x000fe400078e0074 */
[----:B------:R-:W-:Y:S02]  /*4920*/  IMAD.MOV.U32 R87, RZ, RZ, R118 ;  /* 0x000000ffff577224 */ /* 0x000fe400078e0076 */
[----:B------:R-:W-:Y:S02]  /*4930*/  IMAD.MOV.U32 R80, RZ, RZ, R100 ;  /* 0x000000ffff507224 */ /* 0x000fe400078e0064 */
[----:B------:R-:W-:-:S02]  /*4940*/  IMAD.MOV.U32 R81, RZ, RZ, R102 ;  /* 0x000000ffff517224 */ /* 0x000fc400078e0066 */
[----:B------:R-:W-:Y:S01]  /*4950*/  IMAD.MOV.U32 R82, RZ, RZ, R112 ;  /* 0x000000ffff527224 */ /* 0x000fe200078e0070 */
[----:B------:R-:W-:Y:S01]  /*4960*/  HMMA.16816.F32 R128, R84, R96, RZ ;  /* 0x000000605480723c */ /* 0x000fe200000018ff */
[----:B------:R-:W-:Y:S01]  /*4970*/  IMAD.MOV.U32 R83, RZ, RZ, R114 ;  /* 0x000000ffff537224 */ /* 0x000fe200078e0072 */
[----:B------:R-:W-:Y:S01]  /*4980*/  F2FP.F16.E4M3.UNPACK_B R104, R104.H1 ;  /* 0x00000068ff68723e */ /* 0x000fe200030006ff */
[----:B------:R-:W-:-:S05]  /*4990*/  IMAD.MOV.U32 R120, RZ, RZ, R108 ;  /* 0x000000ffff787224 */ /* 0x000fca00078e006c */
[----:B------:R-:W-:Y:S01]  /*49a0*/  HMMA.16816.F32 R96, R80, R96, RZ ;  /* 0x000000605060723c */ /* 0x000fe200000018ff */
[----:B------:R-:W-:Y:S01]  /*49b0*/  F2FP.F16.E4M3.UNPACK_B R84, R76 ;  /* 0x0000004cff54723e */ /* 0x000fe200020006ff */
[----:B------:R-:W-:Y:S01]  /*49c0*/  IMAD.MOV.U32 R121, RZ, RZ, R110 ;  /* 0x000000ffff797224 */ /* 0x000fe200078e006e */
[----:B------:R-:W-:Y:S01]  /*49d0*/  F2FP.F16.E4M3.UNPACK_B R85, R77 ;  /* 0x0000004dff55723e */ /* 0x000fe200020006ff */
[----:B------:R-:W-:Y:S01]  /*49e0*/  IMAD.MOV.U32 R122, RZ, RZ, R116 ;  /* 0x000000ffff7a7224 */ /* 0x000fe200078e0074 */
[----:B------:R-:W-:Y:S01]  /*49f0*/  F2FP.F16.E4M3.UNPACK_B R105, R105.H1 ;  /* 0x00000069ff69723e */ /* 0x000fe200030006ff */
[----:B------:R-:W-:Y:S02]  /*4a00*/  IMAD.MOV.U32 R123, RZ, RZ, R118 ;  /* 0x000000ffff7b7224 */ /* 0x000fe400078e0076 */
[----:B------:R-:W-:Y:S02]  /*4a10*/  IMAD.MOV.U32 R124, RZ, RZ, R100 ;  /* 0x000000ffff7c7224 */ /* 0x000fe400078e0064 */
[----:B------:R-:W-:-:S02]  /*4a20*/  IMAD.MOV.U32 R125, RZ, RZ, R102 ;  /* 0x000000ffff7d7224 */ /* 0x000fc400078e0066 */
[----:B------:R-:W-:Y:S02]  /*4a30*/  IMAD.MOV.U32 R126, RZ, RZ, R112 ;  /* 0x000000ffff7e7224 */ /* 0x000fe400078e0070 */
[----:B------:R-:W-:Y:S02]  /*4a40*/  IMAD.MOV.U32 R127, RZ, RZ, R114 ;  /* 0x000000ffff7f7224 */ /* 0x000fe400078e0072 */
[----:B------:R-:W-:Y:S02]  /*4a50*/  IMAD.MOV.U32 R80, RZ, RZ, R109 ;  /* 0x000000ffff507224 */ /* 0x000fe400078e006d */
[----:B------:R-:W-:Y:S02]  /*4a60*/  IMAD.MOV.U32 R81, RZ, RZ, R111 ;  /* 0x000000ffff517224 */ /* 0x000fe400078e006f */
[----:B------:R-:W-:Y:S02]  /*4a70*/  IMAD.MOV.U32 R82, RZ, RZ, R117 ;  /* 0x000000ffff527224 */ /* 0x000fe400078e0075 */
[----:B------:R-:W-:Y:S01]  /*4a80*/  IMAD.MOV.U32 R83, RZ, RZ, R119 ;  /* 0x000000ffff537224 */ /* 0x000fe200078e0077 */
[----:B------:R-:W-:Y:S01]  /*4a90*/  HMMA.16816.F32 R120, R120, R84, RZ ;  /* 0x000000547878723c */ /* 0x000fe200000018ff */
[----:B------:R-:W-:-:S02]  /*4aa0*/  IMAD.MOV.U32 R92, RZ, RZ, R101 ;  /* 0x000000ffff5c7224 */ /* 0x000fc400078e0065 */
[----:B------:R-:W-:Y:S02]  /*4ab0*/  IMAD.MOV.U32 R93, RZ, RZ, R103 ;  /* 0x000000ffff5d7224 */ /* 0x000fe400078e0067 */
[----:B------:R-:W-:Y:S02]  /*4ac0*/  IMAD.MOV.U32 R94, RZ, RZ, R113 ;  /* 0x000000ffff5e7224 */ /* 0x000fe400078e0071 */
[----:B------:R-:W-:Y:S01]  /*4ad0*/  IMAD.MOV.U32 R95, RZ, RZ, R115 ;  /* 0x000000ffff5f7224 */ /* 0x000fe200078e0073 */
[----:B------:R-:W-:Y:S01]  /*4ae0*/  HMMA.16816.F32 R124, R124, R84, RZ ;  /* 0x000000547c7c723c */ /* 0x000fe200000018ff */
[----:B------:R-:W0:Y:S07]  /*4af0*/  LDSM.16.MT88.4 R84, [R136+UR9+0xc00] ;  /* 0x000c00098854783b */ /* 0x000e2e0008004200 */
[-C--:B------:R-:W-:Y:S01]  /*4b00*/  HMMA.16816.F32 R128, R80, R104.reuse, R128 ;  /* 0x000000685080723c */ /* 0x080fe20000001880 */
[----:B------:R-:W1:Y:S07]  /*4b10*/  LDSM.16.MT88.4 R80, [R136+UR9+0x800] ;  /* 0x000800098850783b */ /* 0x000e6e0008004200 */
[----:B------:R-:W-:Y:S01]  /*4b20*/  HMMA.16816.F32 R96, R92, R104, R96 ;  /* 0x000000685c60723c */ /* 0x000fe20000001860 */
[----:B------:R-:W1:Y:S01]  /*4b30*/  LDSM.16.MT88.4 R92, [R0+UR9+0xc00] ;  /* 0x000c0009005c783b */ /* 0x000e620008004200 */
[----:B------:R-:W-:-:S02]  /*4b40*/  IMAD.MOV.U32 R108, RZ, RZ, R109 ;  /* 0x000000ffff6c7224 */ /* 0x000fc400078e006d */
[----:B------:R-:W-:Y:S01]  /*4b50*/  IMAD.MOV.U32 R100, RZ, RZ, R101 ;  /* 0x000000ffff647224 */ /* 0x000fe200078e0065 */
[----:B------:R-:W-:Y:S01]  /*4b60*/  F2FP.F16.E4M3.UNPACK_B R76, R76.H1 ;  /* 0x0000004cff4c723e */ /* 0x000fe200030006ff */
[----:B------:R-:W-:Y:S01]  /*4b70*/  IMAD.MOV.U32 R109, RZ, RZ, R111 ;  /* 0x000000ffff6d7224 */ /* 0x000fe200078e006f */
[----:B------:R-:W-:Y:S01]  /*4b80*/  F2FP.F16.E4M3.UNPACK_B R77, R77.H1 ;  /* 0x0000004dff4d723e */ /* 0x000fe200030006ff */
[----:B------:R-:W-:Y:S02]  /*4b90*/  IMAD.MOV.U32 R101, RZ, RZ, R103 ;  /* 0x000000ffff657224 */ /* 0x000fe400078e0067 */
[----:B------:R-:W-:Y:S02]  /*4ba0*/  IMAD.MOV.U32 R110, RZ, RZ, R117 ;  /* 0x000000ffff6e7224 */ /* 0x000fe400078e0075 */
[----:B------:R-:W-:Y:S02]  /*4bb0*/  IMAD.MOV.U32 R111, RZ, RZ, R119 ;  /* 0x000000ffff6f7224 */ /* 0x000fe400078e0077 */
[----:B------:R-:W-:Y:S01]  /*4bc0*/  IMAD.MOV.U32 R102, RZ, RZ, R113 ;  /* 0x000000ffff667224 */ /* 0x000fe200078e0071 */
[----:B------:R-:W-:Y:S01]  /*4bd0*/  F2FP.F16.E4M3.UNPACK_B R104, R78 ;  /* 0x0000004eff68723e */ /* 0x000fe200020006ff */
[----:B------:R-:W-:Y:S01]  /*4be0*/  IMAD.MOV.U32 R103, RZ, RZ, R115 ;  /* 0x000000ffff677224 */ /* 0x000fe200078e0073 */
[----:B------:R-:W-:Y:S01]  /*4bf0*/  F2FP.F16.E4M3.UNPACK_B R105, R79 ;  /* 0x0000004fff69723e */ /* 0x000fe200020006ff */
[----:B------:R-:W5:Y:S01]  /*4c00*/  LDSM.16.MT88.4 R112, [R136+UR9+0x1000] ;  /* 0x001000098870783b */ /* 0x000f620008004200 */
[-C--:B------:R-:W-:Y:S03]  /*4c10*/  HMMA.16816.F32 R108, R108, R76.reuse, R120 ;  /* 0x0000004c6c6c723c */ /* 0x080fe60000001878 */
[----:B------:R-:W5:Y:S05]  /*4c20*/  LDSM.16.MT88.4 R116, [R136+UR9+0x1400] ;  /* 0x001400098874783b */ /* 0x000f6a0008004200 */
[----:B------:R-:W-:Y:S01]  /*4c30*/  HMMA.16816.F32 R124, R100, R76, R124 ;  /* 0x0000004c647c723c */ /* 0x000fe2000000187c */
[----:B------:R-:W-:Y:S01]  /*4c40*/  F2FP.F16.E4M3.UNPACK_B R76, R106 ;  /* 0x0000006aff4c723e */ /* 0x000fe200020006ff */
[----:B0-----:R-:W-:Y:S01]  /*4c50*/  IMAD.MOV.U32 R102, RZ, RZ, R84 ;  /* 0x000000ffff667224 */ /* 0x001fe200078e0054 */
[----:B------:R-:W-:Y:S01]  /*4c60*/  F2FP.F16.E4M3.UNPACK_B R77, R107 ;  /* 0x0000006bff4d723e */ /* 0x000fe200020006ff */
[----:B------:R-:W-:-:S02]  /*4c70*/  IMAD.MOV.U32 R103, RZ, RZ, R86 ;  /* 0x000000ffff677224 */ /* 0x000fc400078e0056 */
[----:B-1----:R-:W-:Y:S02]  /*4c80*/  IMAD.MOV.U32 R100, RZ, RZ, R80 ;  /* 0x000000ffff647224 */ /* 0x002fe400078e0050 */
[----:B------:R-:W-:-:S07]  /*4c90*/  IMAD.MOV.U32 R101, RZ, RZ, R82 ;  /* 0x000000ffff657224 */ /* 0x000fce00078e0052 */
[----:B------:R-:W-:Y:S01]  /*4ca0*/  HMMA.16816.F32 R120, R100, R76, R128 ;  /* 0x0000004c6478723c */ /* 0x000fe20000001880 */
[----:B------:R-:W-:Y:S01]  /*4cb0*/  IMAD.MOV.U32 R100, RZ, RZ, R88 ;  /* 0x000000ffff647224 */ /* 0x000fe200078e0058 */
[----:B------:R-:W0:Y:S01]  /*4cc0*/  LDSM.16.MT88.4 R128, [R0+UR9+0x1000] ;  /* 0x001000090080783b */ /* 0x000e220008004200 */
[----:B------:R-:W-:Y:S02]  /*4cd0*/  IMAD.MOV.U32 R101, RZ, RZ, R90 ;  /* 0x000000ffff657224 */ /* 0x000fe400078e005a */
[----:B------:R-:W-:Y:S02]  /*4ce0*/  IMAD.MOV.U32 R102, RZ, RZ, R92 ;  /* 0x000000ffff667224 */ /* 0x000fe400078e005c */
[----:B------:R-:W-:-:S07]  /*4cf0*/  IMAD.MOV.U32 R103, RZ, RZ, R94 ;  /* 0x000000ffff677224 */ /* 0x000fce00078e005e */
[----:B------:R-:W-:Y:S01]  /*4d00*/  HMMA.16816.F32 R96, R100, R76, R96 ;  /* 0x0000004c6460723c */ /* 0x000fe20000001860 */
[----:B------:R-:W-:Y:S02]  /*4d10*/  IMAD.MOV.U32 R100, RZ, RZ, R80 ;  /* 0x000000ffff647224 */ /* 0x000fe400078e0050 */
[----:B------:R-:W-:Y:S02]  /*4d20*/  IMAD.MOV.U32 R101, RZ, RZ, R82 ;  /* 0x000000ffff657224 */ /* 0x000fe400078e0052 */
[----:B------:R-:W-:Y:S02]  /*4d30*/  IMAD.MOV.U32 R102, RZ, RZ, R84 ;  /* 0x000000ffff667224 */ /* 0x000fe400078e0054 */
[----:B------:R-:W-:-:S07]  /*4d40*/  IMAD.MOV.U32 R103, RZ, RZ, R86 ;  /* 0x000000ffff677224 */ /* 0x000fce00078e0056 */
[----:B------:R-:W-:Y:S01]  /*4d50*/  HMMA.16816.F32 R100, R100, R104, R108 ;  /* 0x000000686464723c */ /* 0x000fe2000000186c */
[----:B------:R-:W-:Y:S02]  /*4d60*/  IMAD.MOV.U32 R108, RZ, RZ, R88 ;  /* 0x000000ffff6c7224 */ /* 0x000fe400078e0058 */
[----:B------:R-:W-:Y:S02]  /*4d70*/  IMAD.MOV.U32 R109, RZ, RZ, R90 ;  /* 0x000000ffff6d7224 */ /* 0x000fe400078e005a */
[----:B------:R-:W-:Y:S02]  /*4d80*/  IMAD.MOV.U32 R110, RZ, RZ, R92 ;  /* 0x000000ffff6e7224 */ /* 0x000fe400078e005c */
[----:B------:R-:W-:Y:S01]  /*4d90*/  IMAD.MOV.U32 R111, RZ, RZ, R94 ;  /* 0x000000ffff6f7224 */ /* 0x000fe200078e005e */
[----:B------:R-:W-:Y:S02]  /*4da0*/  F2FP.F16.E4M3.UNPACK_B R76, R106.H1 ;  /* 0x0000006aff4c723e */ /* 0x000fe400030006ff */
[----:B------:R-:W-:-:S04]  /*4db0*/  F2FP.F16.E4M3.UNPACK_B R77, R107.H1 ;  /* 0x0000006bff4d723e */ /* 0x000fc800030006ff */
[----:B------:R-:W-:Y:S01]  /*4dc0*/  HMMA.16816.F32 R104, R108, R104, R124 ;  /* 0x000000686c68723c */ /* 0x000fe2000000187c */
[----:B------:R-:W-:Y:S02]  /*4dd0*/  IMAD.MOV.U32 R124, RZ, RZ, R81 ;  /* 0x000000ffff7c7224 */ /* 0x000fe400078e0051 */
[----:B------:R-:W-:Y:S02]  /*4de0*/  IMAD.MOV.U32 R125, RZ, RZ, R83 ;  /* 0x000000ffff7d7224 */ /* 0x000fe400078e0053 */
[----:B------:R-:W-:Y:S02]  /*4df0*/  IMAD.MOV.U32 R126, RZ, RZ, R85 ;  /* 0x000000ffff7e7224 */ /* 0x000fe400078e0055 */
[----:B------:R-:W-:Y:S01]  /*4e00*/  IMAD.MOV.U32 R127, RZ, RZ, R87 ;  /* 0x000000ffff7f7224 */ /* 0x000fe200078e0057 */
[----:B------:R-:W-:Y:S02]  /*4e10*/  LOP3.LUT R80, R132, 0x40, RZ, 0x3c, !PT ;  /* 0x0000004084507812 */ /* 0x000fe400078e3cff */
[----:B------:R-:W-:Y:S04]  /*4e20*/  LDSM.16.MT88.4 R132, [R0+UR9+0x1400] ;  /* 0x001400090084783b */ /* 0x000fe80008004200 */
[----:B------:R-:W-:Y:S01]  /*4e30*/  HMMA.16816.F32 R120, R124, R76, R120 ;  /* 0x0000004c7c78723c */ /* 0x000fe20000001878 */
[----:B------:R-:W-:Y:S01]  /*4e40*/  IMAD.MOV.U32 R124, RZ, RZ, R89 ;  /* 0x000000ffff7c7224 */ /* 0x000fe200078e0059 */
[----:B------:R-:W1:Y:S01]  /*4e50*/  LDSM.16.M88.4 R108, [R80+UR9+0x2000] ;  /* 0x00200009506c783b */ /* 0x000e620008000200 */
[----:B------:R-:W-:-:S02]  /*4e60*/  IMAD.MOV.U32 R125, RZ, RZ, R91 ;  /* 0x000000ffff7d7224 */ /* 0x000fc400078e005b */
[----:B------:R-:W-:Y:S02]  /*4e70*/  IMAD.MOV.U32 R126, RZ, RZ, R93 ;  /* 0x000000ffff7e7224 */ /* 0x000fe400078e005d */
[----:B------:R-:W-:-:S07]  /*4e80*/  IMAD.MOV.U32 R127, RZ, RZ, R95 ;  /* 0x000000ffff7f7224 */ /* 0x000fce00078e005f */
[----:B------:R-:W-:Y:S01]  /*4e90*/  HMMA.16816.F32 R96, R124, R76, R96 ;  /* 0x0000004c7c60723c */ /* 0x000fe20000001860 */
[----:B------:R-:W-:Y:S01]  /*4ea0*/  IMAD.MOV.U32 R76, RZ, RZ, R81 ;  /* 0x000000ffff4c7224 */ /* 0x000fe200078e0051 */
[----:B------:R-:W-:Y:S01]  /*4eb0*/  F2FP.F16.E4M3.UNPACK_B R166, R78.H1 ;  /* 0x0000004effa6723e */ /* 0x000fe200030006ff */
[----:B------:R-:W-:Y:S01]  /*4ec0*/  IMAD.MOV.U32 R77, RZ, RZ, R83 ;  /* 0x000000ffff4d7224 */ /* 0x000fe200078e0053 */
[----:B------:R-:W-:Y:S01]  /*4ed0*/  F2FP.F16.E4M3.UNPACK_B R167, R79.H1 ;  /* 0x0000004fffa7723e */ /* 0x000fe200030006ff */
[----:B------:R-:W3:Y:S01]  /*4ee0*/  LDSM.16.M88.4 R80, [R80+UR9+0x3000] ;  /* 0x003000095050783b */ /* 0x000ee20008000200 */
[----:B------:R-:W-:Y:S02]  /*4ef0*/  IMAD.MOV.U32 R78, RZ, RZ, R85 ;  /* 0x000000ffff4e7224 */ /* 0x000fe400078e0055 */
[----:B------:R-:W-:Y:S01]  /*4f00*/  IMAD.MOV.U32 R79, RZ, RZ, R87 ;  /* 0x000000ffff4f7224 */ /* 0x000fe200078e0057 */
[----:B------:R-:W2:Y:S01]  /*4f10*/  LDL R124, [R1+0x98] ;  /* 0x00009800017c7983 */ /* 0x000ea20000100800 */
[----:B------:R-:W-:-:S02]  /*4f20*/  IMAD.MOV.U32 R84, RZ, RZ, R89 ;  /* 0x000000ffff547224 */ /* 0x000fc400078e0059 */
[----:B------:R-:W-:Y:S01]  /*4f30*/  IMAD.MOV.U32 R85, RZ, RZ, R91 ;  /* 0x000000ffff557224 */ /* 0x000fe200078e005b */
[----:B------:R-:W2:Y:S01]  /*4f40*/  LDL R126, [R1+0xa8] ;  /* 0x0000a800017e7983 */ /* 0x000ea20000100800 */
[----:B------:R-:W-:Y:S01]  /*4f50*/  IMAD.MOV.U32 R86, RZ, RZ, R93 ;  /* 0x000000ffff567224 */ /* 0x000fe200078e005d */
[----:B------:R-:W-:Y:S01]  /*4f60*/  HMMA.16816.F32 R76, R76, R166, R100 ;  /* 0x000000a64c4c723c */ /* 0x000fe20000001864 */
[----:B------:R-:W-:Y:S01]  /*4f70*/  IMAD.MOV.U32 R87, RZ, RZ, R95 ;  /* 0x000000ffff577224 */ /* 0x000fe200078e005f */
[----:B------:R-:W2:Y:S01]  /*4f80*/  LDL R127, [R1+0xb0] ;  /* 0x0000b000017f7983 */ /* 0x000ea20000100800 */
[----:B-----5:R-:W-:Y:S02]  /*4f90*/  IMAD.MOV.U32 R88, RZ, RZ, R112 ;  /* 0x000000ffff587224 */ /* 0x020fe400078e0070 */
[----:B------:R-:W-:Y:S01]  /*4fa0*/  IMAD.MOV.U32 R89, RZ, RZ, R114 ;  /* 0x000000ffff597224 */ /* 0x000fe200078e0072 */
[----:B------:R-:W5:Y:S01]  /*4fb0*/  LDL R125, [R1+0xc4] ;  /* 0x0000c400017d7983 */ /* 0x000f620000100800 */
[----:B------:R-:W-:-:S02]  /*4fc0*/  IMAD.MOV.U32 R90, RZ, RZ, R116 ;  /* 0x000000ffff5a7224 */ /* 0x000fc400078e0074 */
[----:B------:R-:W-:Y:S02]  /*4fd0*/  IMAD.MOV.U32 R91, RZ, RZ, R118 ;  /* 0x000000ffff5b7224 */ /* 0x000fe400078e0076 */
[----:B0-----:R-:W-:Y:S01]  /*4fe0*/  IMAD.MOV.U32 R92, RZ, RZ, R128 ;  /* 0x000000ffff5c7224 */ /* 0x001fe200078e0080 */
[----:B-1----:R-:W-:Y:S01]  /*4ff0*/  F2FP.F16.E4M3.UNPACK_B R100, R108 ;  /* 0x0000006cff64723e */ /* 0x002fe200020006ff */
[----:B------:R-:W-:Y:S01]  /*5000*/  IMAD.MOV.U32 R93, RZ, RZ, R130 ;  /* 0x000000ffff5d7224 */ /* 0x000fe200078e0082 */
[----:B------:R-:W-:Y:S01]  /*5010*/  F2FP.F16.E4M3.UNPACK_B R101, R109 ;  /* 0x0000006dff65723e */ /* 0x000fe200020006ff */
[----:B------:R-:W-:Y:S02]  /*5020*/  IMAD.MOV.U32 R94, RZ, RZ, R132 ;  /* 0x000000ffff5e7224 */ /* 0x000fe400078e0084 */
[----:B------:R-:W-:Y:S01]  /*5030*/  IMAD.MOV.U32 R95, RZ, RZ, R134 ;  /* 0x000000ffff5f7224 */ /* 0x000fe200078e0086 */
[----:B------:R-:W-:Y:S08]  /*5040*/  HMMA.16816.F32 R84, R84, R166, R104 ;  /* 0x000000a65454723c */ /* 0x000ff00000001868 */
[-C--:B------:R-:W-:Y:S08]  /*5050*/  HMMA.16816.F32 R88, R88, R100.reuse, R120 ;  /* 0x000000645858723c */ /* 0x080ff00000001878 */
[----:B------:R-:W-:Y:S01]  /*5060*/  HMMA.16816.F32 R96, R92, R100, R96 ;  /* 0x000000645c60723c */ /* 0x000fe20000001860 */
[----:B---3--:R-:W-:Y:S01]  /*5070*/  F2FP.F16.E4M3.UNPACK_B R100, R80 ;  /* 0x00000050ff64723e */ /* 0x008fe200020006ff */
[----:B------:R-:W-:Y:S01]  /*5080*/  IMAD.MOV.U32 R92, RZ, RZ, R112 ;  /* 0x000000ffff5c7224 */ /* 0x000fe200078e0070 */
[----:B------:R-:W-:Y:S01]  /*5090*/  F2FP.F16.E4M3.UNPACK_B R101, R81 ;  /* 0x00000051ff65723e */ /* 0x000fe200020006ff */
[----:B------:R-:W-:Y:S01]  /*50a0*/  IMAD.MOV.U32 R93, RZ, RZ, R114 ;  /* 0x000000ffff5d7224 */ /* 0x000fe200078e0072 */
[----:B------:R-:W-:Y:S01]  /*50b0*/  F2FP.F16.E4M3.UNPACK_B R108, R108.H1 ;  /* 0x0000006cff6c723e */ /* 0x000fe200030006ff */
[----:B------:R-:W-:Y:S01]  /*50c0*/  IMAD.MOV.U32 R94, RZ, RZ, R116 ;  /* 0x000000ffff5e7224 */ /* 0x000fe200078e0074 */
[----:B------:R-:W-:Y:S01]  /*50d0*/  F2FP.F16.E4M3.UNPACK_B R109, R109.H1 ;  /* 0x0000006dff6d723e */ /* 0x000fe200030006ff */
[----:B------:R-:W-:Y:S01]  /*50e0*/  IMAD.MOV.U32 R95, RZ, RZ, R118 ;  /* 0x000000ffff5f7224 */ /* 0x000fe200078e0076 */
[----:B------:R-:W-:Y:S01]  /*50f0*/  LDSM.16.MT88.4 R120, [R0+UR9+0x1800] ;  /* 0x001800090078783b */ /* 0x000fe20008004200 */
[----:B------:R-:W-:-:S02]  /*5100*/  IMAD.MOV.U32 R104, RZ, RZ, R129 ;  /* 0x000000ffff687224 */ /* 0x000fc400078e0081 */
[----:B------:R-:W-:Y:S01]  /*5110*/  IMAD.MOV.U32 R105, RZ, RZ, R131 ;  /* 0x000000ffff697224 */ /* 0x000fe200078e0083 */
[----:B------:R-:W3:Y:S02]  /*5120*/  LDL R167, [R1+0x100] ;  /* 0x0001000001a77983 */ /* 0x000ee40000100800 */
[----:B------:R-:W-:Y:S01]  /*5130*/  HMMA.16816.F32 R76, R92, R100, R76 ;  /* 0x000000645c4c723c */ /* 0x000fe2000000184c */
[----:B------:R-:W-:Y:S01]  /*5140*/  IMAD.MOV.U32 R92, RZ, RZ, R128 ;  /* 0x000000ffff5c7224 */ /* 0x000fe200078e0080 */
[----:B------:R-:W2:Y:S01]  /*5150*/  LDL R166, [R1+0x124] ;  /* 0x0001240001a67983 */ /* 0x000ea20000100800 */
[----:B------:R-:W-:Y:S02]  /*5160*/  IMAD.MOV.U32 R93, RZ, RZ, R130 ;  /* 0x000000ffff5d7224 */ /* 0x000fe400078e0082 */
[----:B------:R-:W-:Y:S02]  /*5170*/  IMAD.MOV.U32 R94, RZ, RZ, R132 ;  /* 0x000000ffff5e7224 */ /* 0x000fe400078e0084 */
[----:B------:R-:W-:-:S02]  /*5180*/  IMAD.MOV.U32 R106, RZ, RZ, R133 ;  /* 0x000000ffff6a7224 */ /* 0x000fc400078e0085 */
[----:B------:R-:W-:Y:S02]  /*5190*/  IMAD.MOV.U32 R107, RZ, RZ, R135 ;  /* 0x000000ffff6b7224 */ /* 0x000fe400078e0087 */
[----:B------:R-:W-:Y:S01]  /*51a0*/  IMAD.MOV.U32 R112, RZ, RZ, R113 ;  /* 0x000000ffff707224 */ /* 0x000fe200078e0071 */
[----:B------:R-:W-:Y:S01]  /*51b0*/  F2FP.F16.E4M3.UNPACK_B R80, R80.H1 ;  /* 0x00000050ff50723e */ /* 0x000fe200030006ff */
[----:B------:R-:W-:Y:S01]  /*51c0*/  IMAD.MOV.U32 R95, RZ, RZ, R134 ;  /* 0x000000ffff5f7224 */ /* 0x000fe200078e0086 */
[----:B------:R-:W-:Y:S01]  /*51d0*/  F2FP.F16.E4M3.UNPACK_B R81, R81.H1 ;  /* 0x00000051ff51723e */ /* 0x000fe200030006ff */
[----:B------:R-:W-:Y:S01]  /*51e0*/  IMAD.MOV.U32 R114, RZ, RZ, R117 ;  /* 0x000000ffff727224 */ /* 0x000fe200078e0075 */
[----:B------:R-:W-:Y:S01]  /*51f0*/  HMMA.16816.F32 R96, R104, R108, R96 ;  /* 0x0000006c6860723c */ /* 0x000fe20000001860 */
[----:B------:R-:W-:Y:S04]  /*5200*/  LDSM.16.MT88.4 R104, [R0+UR9+0x1c00] ;  /* 0x001c00090068783b */ /* 0x000fe80008004200 */
[----:B------:R-:W2:Y:S03]  /*5210*/  LDL R116, [R1+0x14] ;  /* 0x0000140001747983 */ /* 0x000ea60000100800 */
[----:B------:R-:W-:Y:S01]  /*5220*/  HMMA.16816.F32 R84, R92, R100, R84 ;  /* 0x000000645c54723c */ /* 0x000fe20000001854 */
[----:B------:R-:W-:Y:S01]  /*5230*/  IMAD.MOV.U32 R92, RZ, RZ, R113 ;  /* 0x000000ffff5c7224 */ /* 0x000fe200078e0071 */
[----:B------:R-:W0:Y:S01]  /*5240*/  LDSM.16.MT88.4 R100, [R136+UR9+0x1c00] ;  /* 0x001c00098864783b */ /* 0x000e220008004200 */
[----:B------:R-:W-:-:S02]  /*5250*/  IMAD.MOV.U32 R93, RZ, RZ, R115 ;  /* 0x000000ffff5d7224 */ /* 0x000fc400078e0073 */
[----:B------:R-:W-:Y:S01]  /*5260*/  IMAD.MOV.U32 R94, RZ, RZ, R117 ;  /* 0x000000ffff5e7224 */ /* 0x000fe200078e0075 */
[----:B------:R-:W2:Y:S01]  /*5270*/  LDL R118, [R1+0x24] ;  /* 0x0000240001767983 */ /* 0x000ea20000100800 */
[----:B------:R-:W-:Y:S02]  /*5280*/  IMAD.MOV.U32 R95, RZ, RZ, R119 ;  /* 0x000000ffff5f7224 */ /* 0x000fe400078e0077 */
[----:B------:R-:W-:Y:S01]  /*5290*/  IMAD.MOV.U32 R113, RZ, RZ, R115 ;  /* 0x000000ffff717224 */ /* 0x000fe200078e0073 */
[----:B------:R-:W2:Y:S04]  /*52a0*/  LDL R117, [R1+0x28] ;  /* 0x0000280001757983 */ /* 0x000ea80000100800 */
[----:B------:R-:W-:Y:S01]  /*52b0*/  HMMA.16816.F32 R88, R92, R108, R88 ;  /* 0x0000006c5c58723c */ /* 0x000fe20000001858 */
[----:B------:R-:W1:Y:S01]  /*52c0*/  LDSM.16.MT88.4 R92, [R136+UR9+0x1800] ;  /* 0x00180009885c783b */ /* 0x000e620008004200 */
[----:B------:R-:W-:Y:S01]  /*52d0*/  IMAD.MOV.U32 R115, RZ, RZ, R119 ;  /* 0x000000ffff737224 */ /* 0x000fe200078e0077 */
[----:B------:R-:W-:-:S02]  /*52e0*/  F2FP.F16.E4M3.UNPACK_B R108, R82 ;  /* 0x00000052ff6c723e */ /* 0x000fc400020006ff */
[----:B------:R-:W-:Y:S01]  /*52f0*/  F2FP.F16.E4M3.UNPACK_B R109, R83 ;  /* 0x00000053ff6d723e */ /* 0x000fe200020006ff */
[----:B------:R-:W2:Y:S03]  /*5300*/  LDL R119, [R1+0xc] ;  /* 0x00000c0001777983 */ /* 0x000ea60000100800 */
[----:B------:R-:W-:Y:S01]  /*5310*/  HMMA.16816.F32 R76, R112, R80, R76 ;  /* 0x00000050704c723c */ /* 0x000fe2000000184c */
[----:B------:R-:W-:Y:S01]  /*5320*/  IMAD.MOV.U32 R112, RZ, RZ, R129 ;  /* 0x000000ffff707224 */ /* 0x000fe200078e0081 */
[----:B------:R-:W2:Y:S01]  /*5330*/  LDL R128, [R1+0xb8] ;  /* 0x0000b80001807983 */ /* 0x000ea20000100800 */
[----:B------:R-:W-:Y:S02]  /*5340*/  IMAD.MOV.U32 R113, RZ, RZ, R131 ;  /* 0x000000ffff717224 */ /* 0x000fe400078e0083 */
[----:B------:R-:W-:Y:S01]  /*5350*/  IMAD.MOV.U32 R114, RZ, RZ, R133 ;  /* 0x000000ffff727224 */ /* 0x000fe200078e0085 */
[----:B------:R-:W2:Y:S01]  /*5360*/  LDL R129, [R1+0xc0] ;  /* 0x0000c00001817983 */ /* 0x000ea20000100800 */
[----:B------:R-:W-:-:S03]  /*5370*/  IMAD.MOV.U32 R115, RZ, RZ, R135 ;  /* 0x000000ffff737224 */ /* 0x000fc600078e0087 */
[----:B------:R-:W2:Y:S04]  /*5380*/  LDL R130, [R1+0xc8] ;  /* 0x0000c80001827983 */ /* 0x000ea80000100800 */
[----:B------:R-:W-:Y:S01]  /*5390*/  HMMA.16816.F32 R84, R112, R80, R84 ;  /* 0x000000507054723c */ /* 0x000fe20000001854 */
[----:B------:R-:W-:Y:S01]  /*53a0*/  F2FP.F16.E4M3.UNPACK_B R80, R110 ;  /* 0x0000006eff50723e */ /* 0x000fe200020006ff */
[----:B------:R-:W2:Y:S01]  /*53b0*/  LDL R131, [R1+0xd0] ;  /* 0x0000d00001837983 */ /* 0x000ea20000100800 */
[----:B------:R-:W-:Y:S01]  /*53c0*/  F2FP.F16.E4M3.UNPACK_B R81, R111 ;  /* 0x0000006fff51723e */ /* 0x000fe200020006ff */
[----:B0-----:R-:W-:Y:S02]  /*53d0*/  IMAD.MOV.U32 R114, RZ, RZ, R100 ;  /* 0x000000ffff727224 */ /* 0x001fe400078e0064 */
[----:B------:R-:W2:Y:S01]  /*53e0*/  LDL R133, [R1+0xe0] ;  /* 0x0000e00001857983 */ /* 0x000ea20000100800 */
[----:B------:R-:W-:-:S03]  /*53f0*/  IMAD.MOV.U32 R115, RZ, RZ, R102 ;  /* 0x000000ffff737224 */ /* 0x000fc600078e0066 */
[----:B------:R-:W2:Y:S04]  /*5400*/  LDL R134, [R1+0xe8] ;  /* 0x0000e80001867983 */ /* 0x000ea80000100800 */
[----:B------:R-:W2:Y:S01]  /*5410*/  LDL R135, [R1+0xf0] ;  /* 0x0000f00001877983 */ /* 0x000ea20000100800 */
[----:B-1----:R-:W-:-:S03]  /*5420*/  IMAD.MOV.U32 R112, RZ, RZ, R92 ;  /* 0x000000ffff707224 */ /* 0x002fc600078e005c */
[----:B------:R-:W2:Y:S01]  /*5430*/  LDL R136, [R1+0xf8] ;  /* 0x0000f80001887983 */ /* 0x000ea20000100800 */
[----:B------:R-:W-:-:S03]  /*5440*/  IMAD.MOV.U32 R113, RZ, RZ, R94 ;  /* 0x000000ffff717224 */ /* 0x000fc600078e005e */
[----:B------:R-:W2:Y:S04]  /*5450*/  LDL R132, [R1+0x108] ;  /* 0x0001080001847983 */ /* 0x000ea80000100800 */
        /* <DEDUP_REMOVED lines=10> */
[-C--:B------:R-:W-:Y:S01]  /*5500*/  HMMA.16816.F32 R76, R112, R108.reuse, R76 ;  /* 0x0000006c704c723c */ /* 0x080fe2000000184c */
[----:B------:R-:W-:Y:S02]  /*5510*/  IMAD.MOV.U32 R112, RZ, RZ, R120 ;  /* 0x000000ffff707224 */ /* 0x000fe400078e0078 */
[----:B------:R-:W-:Y:S01]  /*5520*/  IMAD.MOV.U32 R113, RZ, RZ, R122 ;  /* 0x000000ffff717224 */ /* 0x000fe200078e007a */
[----:B------:R-:W-:Y:S01]  /*5530*/  F2FP.F16.E4M3.UNPACK_B R80, R110.H1 ;  /* 0x0000006eff50723e */ /* 0x000fe200030006ff */
[----:B------:R-:W-:Y:S01]  /*5540*/  IMAD.MOV.U32 R114, RZ, RZ, R104 ;  /* 0x000000ffff727224 */ /* 0x000fe200078e0068 */
[----:B------:R-:W-:Y:S01]  /*5550*/  F2FP.F16.E4M3.UNPACK_B R81, R111.H1 ;  /* 0x0000006fff51723e */ /* 0x000fe200030006ff */
[----:B------:R-:W-:Y:S01]  /*5560*/  IMAD.MOV.U32 R115, RZ, RZ, R106 ;  /* 0x000000ffff737224 */ /* 0x000fe200078e006a */
[----:B------:R-:W2:Y:S01]  /*5570*/  LDL R122, [R1+0x44] ;  /* 0x00004400017a7983 */ /* 0x000ea20000100800 */
[----:B------:R-:W-:Y:S02]  /*5580*/  IMAD.MOV.U32 R110, RZ, RZ, R101 ;  /* 0x000000ffff6e7224 */ /* 0x000fe400078e0065 */
[----:B------:R-:W-:Y:S01]  /*5590*/  IMAD.MOV.U32 R111, RZ, RZ, R103 ;  /* 0x000000ffff6f7224 */ /* 0x000fe200078e0067 */
[----:B------:R-:W2:Y:S02]  /*55a0*/  LDL R106, [R1+0x10] ;  /* 0x00001000016a7983 */ /* 0x000ea40000100800 */
[----:B------:R-:W-:Y:S01]  /*55b0*/  HMMA.16816.F32 R84, R112, R108, R84 ;  /* 0x0000006c7054723c */ /* 0x000fe20000001854 */
[----:B------:R-:W-:Y:S01]  /*55c0*/  IMAD.MOV.U32 R108, RZ, RZ, R93 ;  /* 0x000000ffff6c7224 */ /* 0x000fe200078e005d */
[----:B------:R-:W-:Y:S01]  /*55d0*/  F2FP.F16.E4M3.UNPACK_B R112, R82.H1 ;  /* 0x00000052ff70723e */ /* 0x000fe200030006ff */
[----:B------:R-:W-:Y:S01]  /*55e0*/  IMAD.MOV.U32 R109, RZ, RZ, R95 ;  /* 0x000000ffff6d7224 */ /* 0x000fe200078e005f */
[----:B------:R-:W-:Y:S01]  /*55f0*/  F2FP.F16.E4M3.UNPACK_B R113, R83.H1 ;  /* 0x00000053ff71723e */ /* 0x000fe200030006ff */
[----:B------:R-:W2:Y:S04]  /*5600*/  LDL R115, [R1+0x20] ;  /* 0x0000200001737983 */ /* 0x000ea80000100800 */
[----:B------:R-:W2:Y:S01]  /*5610*/  LDL R120, [R1+0x78] ;  /* 0x0000780001787983 */ /* 0x000ea20000100800 */
[----:B------:R-:W-:Y:S01]  /*5620*/  HMMA.16816.F32 R88, R108, R80, R88 ;  /* 0x000000506c58723c */ /* 0x000fe20000001858 */
[----:B------:R-:W-:-:S02]  /*5630*/  IMAD.MOV.U32 R108, RZ, RZ, R121 ;  /* 0x000000ffff6c7224 */ /* 0x000fc400078e0079 */
[----:B------:R-:W-:Y:S02]  /*5640*/  IMAD.MOV.U32 R109, RZ, RZ, R123 ;  /* 0x000000ffff6d7224 */ /* 0x000fe400078e007b */
[----:B------:R-:W-:Y:S02]  /*5650*/  IMAD.MOV.U32 R110, RZ, RZ, R105 ;  /* 0x000000ffff6e7224 */ /* 0x000fe400078e0069 */
[----:B------:R-:W-:Y:S02]  /*5660*/  IMAD.MOV.U32 R111, RZ, RZ, R107 ;  /* 0x000000ffff6f7224 */ /* 0x000fe400078e006b */
[----:B------:R-:W-:Y:S02]  /*5670*/  IMAD.MOV.U32 R82, RZ, RZ, R101 ;  /* 0x000000ffff527224 */ /* 0x000fe400078e0065 */
[----:B------:R-:W-:Y:S02]  /*5680*/  IMAD.MOV.U32 R83, RZ, RZ, R103 ;  /* 0x000000ffff537224 */ /* 0x000fe400078e0067 */
[----:B------:R-:W2:Y:S01]  /*5690*/  LDL R103, [R1+0x18] ;  /* 0x0000180001677983 */ /* 0x000ea20000100800 */
[----:B------:R-:W-:Y:S01]  /*56a0*/  HMMA.16816.F32 R96, R108, R80, R96 ;  /* 0x000000506c60723c */ /* 0x000fe20000001860 */
[----:B------:R-:W-:-:S02]  /*56b0*/  IMAD.MOV.U32 R80, RZ, RZ, R93 ;  /* 0x000000ffff507224 */ /* 0x000fc400078e005d */
[----:B------:R-:W-:Y:S01]  /*56c0*/  IMAD.MOV.U32 R81, RZ, RZ, R95 ;  /* 0x000000ffff517224 */ /* 0x000fe200078e005f */
[----:B------:R-:W2:Y:S01]  /*56d0*/  LDL R109, [R1+0x1c] ;  /* 0x00001c00016d7983 */ /* 0x000ea20000100800 */
[----:B------:R-:W-:-:S03]  /*56e0*/  FMUL R0, R88, UR11 ;  /* 0x0000000b58007c20 */ /* 0x000fc60008400000 */
[----:B------:R-:W2:Y:S02]  /*56f0*/  LDL R108, [R1+0x30] ;  /* 0x00003000016c7983 */ /* 0x000ea40000100800 */
[-C--:B------:R-:W-:Y:S01]  /*5700*/  HMMA.16816.F32 R76, R80, R112.reuse, R76 ;  /* 0x00000070504c723c */ /* 0x080fe2000000184c */
[----:B------:R-:W-:Y:S01]  /*5710*/  IMAD.MOV.U32 R80, RZ, RZ, R121 ;  /* 0x000000ffff507224 */ /* 0x000fe200078e0079 */
[----:B------:R-:W2:Y:S01]  /*5720*/  LDL R111, [R1+0x40] ;  /* 0x00004000016f7983 */ /* 0x000ea20000100800 */
[----:B------:R-:W-:Y:S02]  /*5730*/  IMAD.MOV.U32 R81, RZ, RZ, R123 ;  /* 0x000000ffff517224 */ /* 0x000fe400078e007b */
[----:B------:R-:W-:Y:S01]  /*5740*/  IMAD.MOV.U32 R82, RZ, RZ, R105 ;  /* 0x000000ffff527224 */ /* 0x000fe200078e0069 */
[----:B------:R-:W2:Y:S01]  /*5750*/  LDL R110, [R1+0x34] ;  /* 0x00003400016e7983 */ /* 0x000ea20000100800 */
[----:B------:R-:W-:Y:S02]  /*5760*/  IMAD.MOV.U32 R83, RZ, RZ, R107 ;  /* 0x000000ffff537224 */ /* 0x000fe400078e006b */
[----:B------:R-:W-:Y:S01]  /*5770*/  FMUL R93, R96, UR11 ;  /* 0x0000000b605d7c20 */ /* 0x000fe20008400000 */
[----:B------:R-:W-:Y:S01]  /*5780*/  FMUL R94, R97, UR11 ;  /* 0x0000000b615e7c20 */ /* 0x000fe20008400000 */
[----:B------:R-:W-:Y:S01]  /*5790*/  FMUL R100, R98, UR11 ;  /* 0x0000000b62647c20 */ /* 0x000fe20008400000 */
[----:B------:R-:W-:Y:S01]  /*57a0*/  FMUL R101, R99, UR11 ;  /* 0x0000000b63657c20 */ /* 0x000fe20008400000 */
[----:B------:R-:W2:Y:S01]  /*57b0*/  LDL R121, [R1+0x3c] ;  /* 0x00003c0001797983 */ /* 0x000ea20000100800 */
[----:B------:R-:W-:Y:S01]  /*57c0*/  HMMA.16816.F32 R84, R80, R112, R84 ;  /* 0x000000705054723c */ /* 0x000fe20000001854 */
[----:B------:R-:W-:Y:S01]  /*57d0*/  FMUL R80, R89, UR11 ;  /* 0x0000000b59507c20 */ /* 0x000fe20008400000 */
[----:B------:R-:W-:Y:S01]  /*57e0*/  FMUL R82, R90, UR11 ;  /* 0x0000000b5a527c20 */ /* 0x000fe20008400000 */
[----:B------:R-:W-:Y:S01]  /*57f0*/  FMUL R83, R91, UR11 ;  /* 0x0000000b5b537c20 */ /* 0x000fe20008400000 */
[----:B------:R-:W2:Y:S01]  /*5800*/  LDL R113, [R1+0x38] ;  /* 0x0000380001717983 */ /* 0x000ea20000100800 */
[----:B------:R-:W-:Y:S01]  /*5810*/  FMUL R81, R76, UR11 ;  /* 0x0000000b4c517c20 */ /* 0x000fe20008400000 */
[----:B------:R-:W-:-:S02]  /*5820*/  FMUL R92, R78, UR11 ;  /* 0x0000000b4e5c7c20 */ /* 0x000fc40008400000 */
[----:B------:R-:W2:Y:S02]  /*5830*/  LDL R112, [R1+0x2c] ;  /* 0x00002c0001707983 */ /* 0x000ea40000100800 */
[----:B------:R-:W-:Y:S01]  /*5840*/  FMNMX3 R0, R0, R80, R81, !PT ;  /* 0x0000005000007276 */ /* 0x000fe20007800051 */
[----:B------:R-:W-:Y:S01]  /*5850*/  FMUL R80, R77, UR11 ;  /* 0x0000000b4d507c20 */ /* 0x000fe20008400000 */
[----:B------:R-:W-:Y:S01]  /*5860*/  FMNMX3 R82, R82, R83, R92, !PT ;  /* 0x0000005352527276 */ /* 0x000fe2000780005c */
[----:B------:R-:W-:Y:S01]  /*5870*/  FMUL R92, R79, UR11 ;  /* 0x0000000b4f5c7c20 */ /* 0x000fe20008400000 */
[----:B------:R-:W2:Y:S05]  /*5880*/  LDL R123, [R1+0x90] ;  /* 0x00009000017b7983 */ /* 0x000eaa0000100800 */
[----:B------:R-:W-:Y:S01]  /*5890*/  FMUL R95, R84, UR11 ;  /* 0x0000000b545f7c20 */ /* 0x000fe20008400000 */
[----:B------:R-:W-:Y:S01]  /*58a0*/  FMUL R102, R86, UR11 ;  /* 0x0000000b56667c20 */ /* 0x000fe20008400000 */
[----:B------:R-:W-:Y:S01]  /*58b0*/  FMUL R83, R85, UR11 ;  /* 0x0000000b55537c20 */ /* 0x000fe20008400000 */
[----:B------:R-:W-:-:S02]  /*58c0*/  FMUL R81, R87, UR11 ;  /* 0x0000000b57517c20 */ /* 0x000fc40008400000 */
[----:B------:R-:W-:Y:S02]  /*58d0*/  FMNMX3 R93, R93, R94, R95, !PT ;  /* 0x0000005e5d5d7276 */ /* 0x000fe4000780005f */
[----:B------:R-:W-:Y:S02]  /*58e0*/  FMNMX3 R100, R100, R101, R102, !PT ;  /* 0x0000006564647276 */ /* 0x000fe40007800066 */
[----:B------:R-:W-:Y:S02]  /*58f0*/  FMNMX R0, R80, R0, !PT ;  /* 0x0000000050007209 */ /* 0x000fe40007800000 */
[----:B------:R-:W-:Y:S02]  /*5900*/  FMNMX R82, R92, R82, !PT ;  /* 0x000000525c527209 */ /* 0x000fe40007800000 */
[----:B------:R-:W-:Y:S02]  /*5910*/  FMNMX R83, R83, R93, !PT ;  /* 0x0000005d53537209 */ /* 0x000fe40007800000 */
[----:B------:R-:W-:Y:S01]  /*5920*/  FMNMX R100, R81, R100, !PT ;  /* 0x0000006451647209 */ /* 0x000fe20007800000 */
[----:B------:R-:W0:Y:S04]  /*5930*/  SHFL.BFLY PT, R94, R0, 0x2, 0x1f ;  /* 0x0c401f00005e7f89 */ /* 0x000e2800000e0000 */
[----:B------:R-:W1:Y:S04]  /*5940*/  SHFL.BFLY PT, R81, R82, 0x2, 0x1f ;  /* 0x0c401f0052517f89 */ /* 0x000e6800000e0000 */
[----:B------:R-:W4:Y:S04]  /*5950*/  SHFL.BFLY PT, R92, R83, 0x2, 0x1f ;  /* 0x0c401f00535c7f89 */ /* 0x000f2800000e0000 */
[----:B------:R-:W4:Y:S01]  /*5960*/  SHFL.BFLY PT, R80, R100, 0x2, 0x1f ;  /* 0x0c401f0064507f89 */ /* 0x000f2200000e0000 */
[----:B0-----:R-:W-:-:S02]  /*5970*/  FMNMX R94, R0, R94, !PT ;  /* 0x0000005e005e7209 */ /* 0x001fc40007800000 */
[----:B-1----:R-:W-:Y:S02]  /*5980*/  FMNMX R81, R82, R81, !PT ;  /* 0x0000005152517209 */ /* 0x002fe40007800000 */
[----:B----4-:R-:W-:Y:S02]  /*5990*/  FMNMX R0, R83, R92, !PT ;  /* 0x0000005c53007209 */ /* 0x010fe40007800000 */
[----:B------:R-:W-:Y:S01]  /*59a0*/  FMNMX R82, R100, R80, !PT ;  /* 0x0000005064527209 */ /* 0x000fe20007800000 */
[----:B------:R-:W0:Y:S04]  /*59b0*/  SHFL.BFLY PT, R95, R94, 0x1, 0x1f ;  /* 0x0c201f005e5f7f89 */ /* 0x000e2800000e0000 */
[----:B------:R-:W1:Y:S04]  /*59c0*/  SHFL.BFLY PT, R83, R81, 0x1, 0x1f ;  /* 0x0c201f0051537f89 */ /* 0x000e6800000e0000 */
[----:B------:R-:W4:Y:S04]  /*59d0*/  SHFL.BFLY PT, R92, R0, 0x1, 0x1f ;  /* 0x0c201f00005c7f89 */ /* 0x000f2800000e0000 */
[----:B------:R-:W5:Y:S01]  /*59e0*/  SHFL.BFLY PT, R93, R82, 0x1, 0x1f ;  /* 0x0c201f00525d7f89 */ /* 0x000f6200000e0000 */
[----:B------:R-:W-:-:S02]  /*59f0*/  LOP3.LUT R80, R212, 0x1c, RZ, 0xc0, !PT ;  /* 0x0000001cd4507812 */ /* 0x000fc400078ec0ff */
[----:B------:R-:W-:Y:S01]  /*5a00*/  SHF.R.U32.HI R100, RZ, 0x3, R210 ;  /* 0x00000003ff647819 */ /* 0x000fe200000116d2 */
[----:B------:R-:W2:Y:S01]  /*5a10*/  LDL R212, [R1+0x120] ;  /* 0x0001200001d47983 */ /* 0x000ea20000100800 */
[----:B------:R-:W-:Y:S02]  /*5a20*/  LEA R105, R80, UR7, 0x2 ;  /* 0x0000000750697c11 */ /* 0x000fe4000f8e10ff */
[----:B------:R-:W-:Y:S01]  /*5a30*/  LOP3.LUT R100, R100, 0xc, RZ, 0xc0, !PT ;  /* 0x0000000c64647812 */ /* 0x000fe200078ec0ff */
[----:B------:R-:W2:Y:S01]  /*5a40*/  LDL R80, [R1+0x70] ;  /* 0x0000700001507983 */ /* 0x000ea20000100800 */
[----:B0-----:R-:W-:-:S03]  /*5a50*/  FMNMX R95, R94, R95, !PT ;  /* 0x0000005f5e5f7209 */ /* 0x001fc60007800000 */
[----:B------:R-:W-:Y:S01]  /*5a60*/  IMAD.IADD R100, R105, 0x1, R100 ;  /* 0x0000000169647824 */ /* 0x000fe200078e0264 */
[----:B------:R-:W-:Y:S01]  /*5a70*/  BAR.SYNC.DEFER_BLOCKING 0x0 ;  /* 0x0000000000007b1d */ /* 0x000fe20000010000 */
[----:B-1----:R-:W-:Y:S02]  /*5a80*/  FMNMX R83, R81, R83, !PT ;  /* 0x0000005351537209 */ /* 0x002fe40007800000 */
[----:B----4-:R-:W-:-:S03]  /*5a90*/  FMNMX R92, R0, R92, !PT ;  /* 0x0000005c005c7209 */ /* 0x010fc60007800000 */
[----:B------:R-:W4:Y:S01]  /*5aa0*/  LDL R210, [R1+0x148] ;  /* 0x0001480001d27983 */ /* 0x000f220000100800 */
[----:B-----5:R-:W-:-:S03]  /*5ab0*/  FMNMX R93, R82, R93, !PT ;  /* 0x0000005d525d7209 */ /* 0x020fc60007800000 */
[----:B------:R0:W-:Y:S04]  /*5ac0*/  @!P0 STS [R100+0x2000], R95 ;  /* 0x0020005f64008388 */ /* 0x0001e80000000800 */
[----:B------:R-:W-:Y:S04]  /*5ad0*/  @!P0 STS [R100+0x2080], R83 ;  /* 0x0020805364008388 */ /* 0x000fe80000000800 */
[----:B------:R-:W-:Y:S04]  /*5ae0*/  @!P0 STS [R100+0x2100], R92 ;  /* 0x0021005c64008388 */ /* 0x000fe80000000800 */
[----:B------:R-:W-:Y:S01]  /*5af0*/  @!P0 STS [R100+0x2180], R93 ;  /* 0x0021805d64008388 */ /* 0x000fe20000000800 */
[----:B------:R-:W-:Y:S01]  /*5b00*/  BAR.SYNC.DEFER_BLOCKING 0x0 ;  /* 0x0000000000007b1d */ /* 0x000fe20000010000 */
[----:B0-----:R-:W-:-:S05]  /*5b10*/  LEA R95, R4, UR7, 0x2 ;  /* 0x00000007045f7c11 */ /* 0x001fca000f8e10ff */
[----:B------:R-:W0:Y:S04]  /*5b20*/  LDS R0, [R95+0x2000] ;  /* 0x002000005f007984 */ /* 0x000e280000000800 */
[----:B0-----:R-:W0:Y:S02]  /*5b30*/  SHFL.BFLY PT, R81, R0, 0x2, 0x1f ;  /* 0x0c401f0000517f89 */ /* 0x001e2400000e0000 */
[----:B0-----:R-:W-:-:S05]  /*5b40*/  FMNMX R81, R0, R81, !PT ;  /* 0x0000005100517209 */ /* 0x001fca0007800000 */
[----:B------:R-:W0:Y:S02]  /*5b50*/  SHFL.BFLY PT, R0, R81, 0x1, 0x1f ;  /* 0x0c201f0051007f89 */ /* 0x000e2400000e0000 */
[----:B0-----:R-:W-:-:S05]  /*5b60*/  FMNMX R0, R81, R0, !PT ;  /* 0x0000000051007209 */ /* 0x001fca0007800000 */
[----:B------:R-:W-:Y:S01]  /*5b70*/  @!P0 STS [R95+0x2000], R0 ;  /* 0x002000005f008388 */ /* 0x000fe20000000800 */
[----:B------:R-:W-:Y:S06]  /*5b80*/  BAR.SYNC.DEFER_BLOCKING 0x0 ;  /* 0x0000000000007b1d */ /* 0x000fec0000010000 */
[----:B------:R-:W0:Y:S04]  /*5b90*/  LDS R0, [R105+0x2000] ;  /* 0x0020000069007984 */ /* 0x000e280000000800 */
[----:B------:R-:W1:Y:S04]  /*5ba0*/  LDS R83, [R105+0x2080] ;  /* 0x0020800069537984 */ /* 0x000e680000000800 */
[----:B------:R-:W5:Y:S04]  /*5bb0*/  LDS R92, [R105+0x2100] ;  /* 0x00210000695c7984 */ /* 0x000f680000000800 */
[----:B------:R-:W3:Y:S01]  /*5bc0*/  LDS R93, [R105+0x2180] ;  /* 0x00218000695d7984 */ /* 0x000ee20000000800 */
[----:B0-----:R-:W-:-:S05]  /*5bd0*/  FMNMX R0, R0, R39, !PT ;  /* 0x0000002700007209 */ /* 0x001fca0007800000 */
[--C-:B------:R-:W-:Y:S01]  /*5be0*/  FFMA R77, R77, UR11, -R0.reuse ;  /* 0x0000000b4d4d7c23 */ /* 0x100fe20008000800 */
[--C-:B------:R-:W-:Y:S01]  /*5bf0*/  FFMA R81, R88, UR11, -R0.reuse ;  /* 0x0000000b58517c23 */ /* 0x100fe20008000800 */
[--C-:B------:R-:W-:Y:S01]  /*5c00*/  FFMA R88, R76, UR11, -R0.reuse ;  /* 0x0000000b4c587c23 */ /* 0x100fe20008000800 */
[----:B-1----:R-:W-:Y:S01]  /*5c10*/  FMNMX R76, R83, R2, !PT ;  /* 0x00000002534c7209 */ /* 0x002fe20007800000 */
[----:B------:R-:W-:Y:S02]  /*5c20*/  FMUL R77, R77, 1.4426950216293334961 ;  /* 0x3fb8aa3b4d4d7820 */ /* 0x000fe40000400000 */
[----:B------:R-:W-:Y:S02]  /*5c30*/  FMUL R83, R88, 1.4426950216293334961 ;  /* 0x3fb8aa3b58537820 */ /* 0x000fe40000400000 */
[----:B------:R0:W-:Y:S01]  /*5c40*/  MUFU.EX2 R88, R77 ;  /* 0x0000004d00587308 */ /* 0x0001e20000000800 */
[----:B------:R-:W-:Y:S01]  /*5c50*/  FFMA R89, R89, UR11, -R0 ;  /* 0x0000000b59597c23 */ /* 0x000fe20008000800 */
[--C-:B------:R-:W-:Y:S01]  /*5c60*/  FFMA R90, R90, UR11, -R76.reuse ;  /* 0x0000000b5a5a7c23 */ /* 0x100fe2000800084c */
[--C-:B------:R-:W-:Y:S01]  /*5c70*/  FFMA R91, R91, UR11, -R76.reuse ;  /* 0x0000000b5b5b7c23 */ /* 0x100fe2000800084c */
[--C-:B0-----:R-:W-:Y:S01]  /*5c80*/  FFMA R77, R78, UR11, -R76.reuse ;  /* 0x0000000b4e4d7c23 */ /* 0x101fe2000800084c */
[----:B------:R-:W-:Y:S01]  /*5c90*/  FFMA R78, R79, UR11, -R76 ;  /* 0x0000000b4f4e7c23 */ /* 0x000fe2000800084c */
[----:B------:R-:W-:-:S02]  /*5ca0*/  FMUL R82, R89, 1.4426950216293334961 ;  /* 0x3fb8aa3b59527820 */ /* 0x000fc40000400000 */
[----:B------:R-:W-:Y:S01]  /*5cb0*/  FMUL R79, R77, 1.4426950216293334961 ;  /* 0x3fb8aa3b4d4f7820 */ /* 0x000fe20000400000 */
[----:B-----5:R-:W-:Y:S01]  /*5cc0*/  FMNMX R77, R92, R3, !PT ;  /* 0x000000035c4d7209 */ /* 0x020fe20007800000 */
[----:B------:R-:W-:Y:S01]  /*5cd0*/  FMUL R78, R78, 1.4426950216293334961 ;  /* 0x3fb8aa3b4e4e7820 */ /* 0x000fe20000400000 */
[----:B------:R-:W-:Y:S01]  /*5ce0*/  FMUL R89, R90, 1.4426950216293334961 ;  /* 0x3fb8aa3b5a597820 */ /* 0x000fe20000400000 */
[----:B------:R-:W-:Y:S02]  /*5cf0*/  FMUL R90, R91, 1.4426950216293334961 ;  /* 0x3fb8aa3b5b5a7820 */ /* 0x000fe40000400000 */
[----:B------:R3:W-:Y:S01]  /*5d00*/  MUFU.EX2 R91, R78 ;  /* 0x0000004e005b7308 */ /* 0x0007e20000000800 */
[--C-:B------:R-:W-:Y:S01]  /*5d10*/  FFMA R94, R84, UR11, -R77.reuse ;  /* 0x0000000b545e7c23 */ /* 0x100fe2000800084d */
[----:B------:R-:W-:-:S03]  /*5d20*/  FFMA R96, R96, UR11, -R77 ;  /* 0x0000000b60607c23 */ /* 0x000fc6000800084d */
[----:B------:R-:W-:Y:S01]  /*5d30*/  FMUL R94, R94, 1.4426950216293334961 ;  /* 0x3fb8aa3b5e5e7820 */ /* 0x000fe20000400000 */
[----:B---3--:R-:W-:Y:S01]  /*5d40*/  FMNMX R78, R93, R38, !PT ;  /* 0x000000265d4e7209 */ /* 0x008fe20007800000 */
[--C-:B------:R-:W-:Y:S01]  /*5d50*/  FFMA R97, R97, UR11, -R77.reuse ;  /* 0x0000000b61617c23 */ /* 0x100fe2000800084d */
[----:B------:R-:W-:-:S03]  /*5d60*/  FFMA R93, R85, UR11, -R77 ;  /* 0x0000000b555d7c23 */ /* 0x000fc6000800084d */
[--C-:B------:R-:W-:Y:S01]  /*5d70*/  FFMA R98, R98, UR11, -R78.reuse ;  /* 0x0000000b62627c23 */ /* 0x100fe2000800084e */
[--C-:B------:R-:W-:Y:S01]  /*5d80*/  FFMA R99, R99, UR11, -R78.reuse ;  /* 0x0000000b63637c23 */ /* 0x100fe2000800084e */
[----:B------:R0:W-:Y:S01]  /*5d90*/  MUFU.EX2 R85, R94 ;  /* 0x0000005e00557308 */ /* 0x0001e20000000800 */
[----:B------:R-:W-:Y:S01]  /*5da0*/  FMUL R81, R81, 1.4426950216293334961 ;  /* 0x3fb8aa3b51517820 */ /* 0x000fe20000400000 */
[----:B------:R-:W-:Y:S01]  /*5db0*/  FMUL R92, R96, 1.4426950216293334961 ;  /* 0x3fb8aa3b605c7820 */ /* 0x000fe20000400000 */
[----:B------:R-:W-:Y:S01]  /*5dc0*/  FMUL R97, R97, 1.4426950216293334961 ;  /* 0x3fb8aa3b61617820 */ /* 0x000fe20000400000 */
[----:B------:R-:W-:Y:S01]  /*5dd0*/  FMUL R99, R99, 1.4426950216293334961 ;  /* 0x3fb8aa3b63637820 */ /* 0x000fe20000400000 */
[--C-:B------:R-:W-:Y:S01]  /*5de0*/  FFMA R86, R86, UR11, -R78.reuse ;  /* 0x0000000b56567c23 */ /* 0x100fe2000800084e */
[----:B0-----:R-:W-:Y:S02]  /*5df0*/  FMUL R94, R98, 1.4426950216293334961 ;  /* 0x3fb8aa3b625e7820 */ /* 0x001fe40000400000 */
[----:B------:R-:W-:Y:S01]  /*5e00*/  MUFU.EX2 R81, R81 ;  /* 0x0000005100517308 */ /* 0x000fe20000000800 */
[----:B------:R-:W-:Y:S01]  /*5e10*/  FMUL R86, R86, 1.4426950216293334961 ;  /* 0x3fb8aa3b56567820 */ /* 0x000fe20000400000 */
[----:B------:R-:W-:Y:S01]  /*5e20*/  FFMA R87, R87, UR11, -R78 ;  /* 0x0000000b57577c23 */ /* 0x000fe2000800084e */
[----:B------:R-:W-:-:S05]  /*5e30*/  FMUL R93, R93, 1.4426950216293334961 ;  /* 0x3fb8aa3b5d5d7820 */ /* 0x000fca0000400000 */
[----:B------:R-:W0:Y:S01]  /*5e40*/  MUFU.EX2 R82, R82 ;  /* 0x0000005200527308 */ /* 0x000e220000000800 */
[----:B------:R-:W-:-:S07]  /*5e50*/  FMUL R87, R87, 1.4426950216293334961 ;  /* 0x3fb8aa3b57577820 */ /* 0x000fce0000400000 */
[----:B------:R-:W-:Y:S08]  /*5e60*/  MUFU.EX2 R89, R89 ;  /* 0x0000005900597308 */ /* 0x000ff00000000800 */
[----:B------:R-:W1:Y:S08]  /*5e70*/  MUFU.EX2 R90, R90 ;  /* 0x0000005a005a7308 */ /* 0x000e700000000800 */
[----:B------:R-:W-:Y:S08]  /*5e80*/  MUFU.EX2 R92, R92 ;  /* 0x0000005c005c7308 */ /* 0x000ff00000000800 */
[----:B------:R-:W3:Y:S08]  /*5e90*/  MUFU.EX2 R84, R97 ;  /* 0x0000006100547308 */ /* 0x000ef00000000800 */
[----:B------:R-:W-:Y:S08]  /*5ea0*/  MUFU.EX2 R94, R94 ;  /* 0x0000005e005e7308 */ /* 0x000ff00000000800 */
[----:B------:R-:W5:Y:S08]  /*5eb0*/  MUFU.EX2 R104, R99 ;  /* 0x0000006300687308 */ /* 0x000f700000000800 */
[----:B------:R-:W0:Y:S08]  /*5ec0*/  MUFU.EX2 R83, R83 ;  /* 0x0000005300537308 */ /* 0x000e300000000800 */
[----:B------:R-:W0:Y:S08]  /*5ed0*/  MUFU.EX2 R79, R79 ;  /* 0x0000004f004f7308 */ /* 0x000e300000000800 */
[----:B------:R-:W0:Y:S08]  /*5ee0*/  MUFU.EX2 R107, R86 ;  /* 0x00000056006b7308 */ /* 0x000e300000000800 */
[----:B------:R-:W2:Y:S08]  /*5ef0*/  MUFU.EX2 R93, R93 ;  /* 0x0000005d005d7308 */ /* 0x000eb00000000800 */
[----:B------:R-:W4:Y:S01]  /*5f00*/  MUFU.EX2 R114, R87 ;  /* 0x0000005700727308 */ /* 0x000f220000000800 */
[----:B0-----:R-:W-:Y:S01]  /*5f10*/  FADD R101, R81, R82 ;  /* 0x0000005251657221 */ /* 0x001fe20000000000 */
[----:B-1----:R-:W-:Y:S01]  /*5f20*/  FADD R98, R89, R90 ;  /* 0x0000005a59627221 */ /* 0x002fe20000000000 */
[----:B---3--:R-:W-:Y:S01]  /*5f30*/  FADD R97, R92, R84 ;  /* 0x000000545c617221 */ /* 0x008fe20000000000 */
[----:B-----5:R-:W-:Y:S01]  /*5f40*/  FADD R96, R94, R104 ;  /* 0x000000685e607221 */ /* 0x020fe20000000000 */
[----:B------:R-:W-:Y:S01]  /*5f50*/  FADD R101, R83, R101 ;  /* 0x0000006553657221 */ /* 0x000fe20000000000 */
[----:B------:R-:W-:Y:S01]  /*5f60*/  FADD R98, R79, R98 ;  /* 0x000000624f627221 */ /* 0x000fe20000000000 */
[----:B------:R-:W-:Y:S01]  /*5f70*/  FADD R97, R85, R97 ;  /* 0x0000006155617221 */ /* 0x000fe20000000000 */
[----:B------:R-:W-:Y:S01]  /*5f80*/  FADD R96, R107, R96 ;  /* 0x000000606b607221 */ /* 0x000fe20000000000 */
[----:B------:R-:W-:Y:S01]  /*5f90*/  FADD R101, R88, R101 ;  /* 0x0000006558657221 */ /* 0x000fe20000000000 */
[----:B------:R-:W-:Y:S01]  /*5fa0*/  FADD R98, R91, R98 ;  /* 0x000000625b627221 */ /* 0x000fe20000000000 */
[----:B--2---:R-:W-:Y:S01]  /*5fb0*/  FADD R97, R93, R97 ;  /* 0x000000615d617221 */ /* 0x004fe20000000000 */
[----:B----4-:R-:W-:-:S02]  /*5fc0*/  FADD R96, R114, R96 ;  /* 0x0000006072607221 */ /* 0x010fc40000000000 */
[----:B------:R-:W0:Y:S04]  /*5fd0*/  SHFL.BFLY PT, R102, R101, 0x2, 0x1f ;  /* 0x0c401f0065667f89 */ /* 0x000e2800000e0000 */
[----:B------:R-:W1:Y:S04]  /*5fe0*/  SHFL.BFLY PT, R99, R98, 0x2, 0x1f ;  /* 0x0c401f0062637f89 */ /* 0x000e6800000e0000 */
[----:B------:R-:W2:Y:S04]  /*5ff0*/  SHFL.BFLY PT, R86, R97, 0x2, 0x1f ;  /* 0x0c401f0061567f89 */ /* 0x000ea800000e0000 */
[----:B------:R-:W3:Y:S01]  /*6000*/  SHFL.BFLY PT, R87, R96, 0x2, 0x1f ;  /* 0x0c401f0060577f89 */ /* 0x000ee200000e0000 */
[----:B0-----:R-:W-:Y:S01]  /*6010*/  FADD R102, R101, R102 ;  /* 0x0000006665667221 */ /* 0x001fe20000000000 */
[----:B-1----:R-:W-:Y:S01]  /*6020*/  FADD R99, R98, R99 ;  /* 0x0000006362637221 */ /* 0x002fe20000000000 */
[----:B--2---:R-:W-:Y:S01]  /*6030*/  FADD R86, R97, R86 ;  /* 0x0000005661567221 */ /* 0x004fe20000000000 */
[----:B---3--:R-:W-:-:S03]  /*6040*/  FADD R87, R96, R87 ;  /* 0x0000005760577221 */ /* 0x008fc60000000000 */
[----:B------:R-:W0:Y:S04]  /*6050*/  SHFL.BFLY PT, R97, R99, 0x1, 0x1f ;  /* 0x0c201f0063617f89 */ /* 0x000e2800000e0000 */
[----:B------:R-:W1:Y:S04]  /*6060*/  SHFL.BFLY PT, R96, R102, 0x1, 0x1f ;  /* 0x0c201f0066607f89 */ /* 0x000e6800000e0000 */
[----:B------:R-:W2:Y:S04]  /*6070*/  SHFL.BFLY PT, R98, R86, 0x1, 0x1f ;  /* 0x0c201f0056627f89 */ /* 0x000ea800000e0000 */
[----:B------:R-:W3:Y:S01]  /*6080*/  SHFL.BFLY PT, R101, R87, 0x1, 0x1f ;  /* 0x0c201f0057657f89 */ /* 0x000ee200000e0000 */
[----:B0-----:R-:W-:Y:S01]  /*6090*/  FADD R97, R99, R97 ;  /* 0x0000006163617221 */ /* 0x001fe20000000000 */
[----:B------:R-:W-:Y:S01]  /*60a0*/  BAR.SYNC.DEFER_BLOCKING 0x0 ;  /* 0x0000000000007b1d */ /* 0x000fe20000010000 */
[----:B-1----:R-:W-:Y:S01]  /*60b0*/  FADD R96, R102, R96 ;  /* 0x0000006066607221 */ /* 0x002fe20000000000 */
[----:B--2---:R-:W-:Y:S01]  /*60c0*/  FADD R98, R86, R98 ;  /* 0x0000006256627221 */ /* 0x004fe20000000000 */
[----:B---3--:R-:W-:-:S03]  /*60d0*/  FADD R101, R87, R101 ;  /* 0x0000006557657221 */ /* 0x008fc60000000000 */
[----:B------:R-:W-:Y:S04]  /*60e0*/  @!P0 STS [R100+0x2000], R96 ;  /* 0x0020006064008388 */ /* 0x000fe80000000800 */
[----:B------:R-:W-:Y:S04]  /*60f0*/  @!P0 STS [R100+0x2080], R97 ;  /* 0x0020806164008388 */ /* 0x000fe80000000800 */
[----:B------:R-:W-:Y:S04]  /*6100*/  @!P0 STS [R100+0x2100], R98 ;  /* 0x0021006264008388 */ /* 0x000fe80000000800 */
[----:B------:R-:W-:Y:S01]  /*6110*/  @!P0 STS [R100+0x2180], R101 ;  /* 0x0021806564008388 */ /* 0x000fe20000000800 */
[----:B------:R-:W-:Y:S06]  /*6120*/  BAR.SYNC.DEFER_BLOCKING 0x0 ;  /* 0x0000000000007b1d */ /* 0x000fec0000010000 */
[----:B------:R-:W0:Y:S04]  /*6130*/  LDS R96, [R95+0x2000] ;  /* 0x002000005f607984 */ /* 0x000e280000000800 */
[----:B0-----:R-:W0:Y:S02]  /*6140*/  SHFL.BFLY PT, R86, R96, 0x2, 0x1f ;  /* 0x0c401f0060567f89 */ /* 0x001e2400000e0000 */
[----:B0-----:R-:W-:-:S05]  /*6150*/  FADD R96, R96, R86 ;  /* 0x0000005660607221 */ /* 0x001fca0000000000 */
[----:B------:R-:W0:Y:S01]  /*6160*/  SHFL.BFLY PT, R87, R96, 0x1, 0x1f ;  /* 0x0c201f0060577f89 */ /* 0x000e2200000e0000 */
[----:B------:R-:W-:-:S03]  /*6170*/  IADD3 R86, P1, PT, R106, UR5, RZ ;  /* 0x000000056a567c10 */ /* 0x000fc6000ff3e0ff */
[----:B------:R-:W2:Y:S01]  /*6180*/  LDL R106, [R1+0x48] ;  /* 0x00004800016a7983 */ /* 0x000ea20000100800 */
[----:B0-----:R-:W-:Y:S01]  /*6190*/  FADD R96, R96, R87 ;  /* 0x0000005760607221 */ /* 0x001fe20000000000 */
[----:B------:R-:W-:Y:S02]  /*61a0*/  IADD3.X R87, PT, PT, R119, UR10, RZ, P1, !PT ;  /* 0x0000000a77577c10 */ /* 0x000fe40008ffe4ff */
[----:B------:R-:W-:Y:S01]  /*61b0*/  IADD3 R98, P1, PT, R115, UR5, RZ ;  /* 0x0000000573627c10 */ /* 0x000fe2000ff3e0ff */
[----:B------:R-:W3:Y:S04]  /*61c0*/  LDL R119, [R1+0x5c] ;  /* 0x00005c0001777983 */ /* 0x000ee80000100800 */
[----:B------:R0:W-:Y:S01]  /*61d0*/  @!P0 STS [R95+0x2000], R96 ;  /* 0x002000605f008388 */ /* 0x0001e20000000800 */
[----:B------:R-:W-:Y:S06]  /*61e0*/  BAR.SYNC.DEFER_BLOCKING 0x0 ;  /* 0x0000000000007b1d */ /* 0x000fec0000010000 */
[----:B------:R-:W4:Y:S01]  /*61f0*/  LDL R115, [R1+0x50] ;  /* 0x0000500001737983 */ /* 0x000f220000100800 */
[----:B------:R-:W-:-:S03]  /*6200*/  IADD3 R102, P2, PT, R103, UR5, RZ ;  /* 0x0000000567667c10 */ /* 0x000fc6000ff5e0ff */
[----:B0-----:R-:W5:Y:S01]  /*6210*/  LDL R95, [R1+0x4c] ;  /* 0x00004c00015f7983 */ /* 0x001f620000100800 */
[----:B------:R-:W-:-:S03]  /*6220*/  IADD3.X R103, PT, PT, R116, UR10, RZ, P2, !PT ;  /* 0x0000000a74677c10 */ /* 0x000fc600097fe4ff */
[----:B------:R-:W3:Y:S01]  /*6230*/  LDL R116, [R1+0x58] ;  /* 0x0000580001747983 */ /* 0x000ee20000100800 */
[----:B------:R-:W-:-:S03]  /*6240*/  IADD3 R96, P2, PT, R117, UR5, RZ ;  /* 0x0000000575607c10 */ /* 0x000fc6000ff5e0ff */
[----:B------:R-:W3:Y:S04]  /*6250*/  LDL R117, [R1+0x60] ;  /* 0x0000600001757983 */ /* 0x000ee80000100800 */
[----:B------:R-:W3:Y:S01]  /*6260*/  LDG.E.U8 R102, desc[UR12][R102.64] ;  /* 0x0000000c66667981 */ /* 0x000ee2000c1e1100 */
[----:B------:R-:W-:-:S03]  /*6270*/  IADD3.X R99, PT, PT, R109, UR10, RZ, P1, !PT ;  /* 0x0000000a6d637c10 */ /* 0x000fc60008ffe4ff */
[----:B------:R-:W3:Y:S04]  /*6280*/  LDG.E.U8 R87, desc[UR12][R86.64] ;  /* 0x0000000c56577981 */ /* 0x000ee8000c1e1100 */
[----:B------:R-:W3:Y:S01]  /*6290*/  LDL R103, [R1+0x54] ;  /* 0x0000540001677983 */ /* 0x000ee20000100800 */
[----:B------:R-:W-:-:S03]  /*62a0*/  IADD3.X R97, PT, PT, R118, UR10, RZ, P2, !PT ;  /* 0x0000000a76617c10 */ /* 0x000fc600097fe4ff */
[----:B------:R-:W3:Y:S01]  /*62b0*/  LDL R118, [R1+0x68] ;  /* 0x0000680001767983 */ /* 0x000ee20000100800 */
[----:B------:R-:W-:Y:S02]  /*62c0*/  IADD3 R108, P1, PT, R108, UR5, RZ ;  /* 0x000000056c6c7c10 */ /* 0x000fe4000ff3e0ff */
[----:B------:R-:W-:Y:S01]  /*62d0*/  IADD3 R100, P2, PT, R113, UR5, RZ ;  /* 0x0000000571647c10 */ /* 0x000fe2000ff5e0ff */
[----:B------:R-:W3:Y:S01]  /*62e0*/  LDG.E.U8 R96, desc[UR12][R96.64] ;  /* 0x0000000c60607981 */ /* 0x000ee2000c1e1100 */
[----:B------:R-:W-:Y:S02]  /*62f0*/  IADD3.X R109, PT, PT, R112, UR10, RZ, P1, !PT ;  /* 0x0000000a706d7c10 */ /* 0x000fe40008ffe4ff */
[----:B------:R-:W-:Y:S01]  /*6300*/  IADD3 R112, P1, PT, R111, UR5, RZ ;  /* 0x000000056f707c10 */ /* 0x000fe2000ff3e0ff */
[----:B------:R-:W3:Y:S01]  /*6310*/  LDG.E.U8 R99, desc[UR12][R98.64] ;  /* 0x0000000c62637981 */ /* 0x000ee2000c1e1100 */
[----:B------:R-:W-:-:S03]  /*6320*/  IADD3.X R101, PT, PT, R110, UR10, RZ, P2, !PT ;  /* 0x0000000a6e657c10 */ /* 0x000fc600097fe4ff */
[----:B------:R-:W3:Y:S01]  /*6330*/  LDL R97, [R1+0x64] ;  /* 0x0000640001617983 */ /* 0x000ee20000100800 */
[----:B------:R-:W-:-:S03]  /*6340*/  IADD3.X R113, PT, PT, R121, UR10, RZ, P1, !PT ;  /* 0x0000000a79717c10 */ /* 0x000fc60008ffe4ff */
[----:B------:R4:W3:Y:S04]  /*6350*/  LDG.E.U8 R86, desc[UR12][R108.64] ;  /* 0x0000000c6c567981 */ /* 0x0008e8000c1e1100 */
[----:B------:R-:W3:Y:S04]  /*6360*/  LDL R121, [R1+0x80] ;  /* 0x0000800001797983 */ /* 0x000ee80000100800 */
[----:B------:R3:W3:Y:S04]  /*6370*/  LDG.E.U8 R98, desc[UR12][R112.64] ;  /* 0x0000000c70627981 */ /* 0x0006e8000c1e1100 */
[----:B------:R-:W3:Y:S01]  /*6380*/  LDG.E.U8 R101, desc[UR12][R100.64] ;  /* 0x0000000c64657981 */ /* 0x000ee2000c1e1100 */
[----:B--2---:R-:W-:-:S03]  /*6390*/  IADD3 R110, P2, PT, R106, UR5, RZ ;  /* 0x000000056a6e7c10 */ /* 0x004fc6000ff5e0ff */
[----:B------:R-:W2:Y:S01]  /*63a0*/  LDL R106, [R1+0x6c] ;  /* 0x00006c00016a7983 */ /* 0x000ea20000100800 */
[----:B------:R-:W-:-:S03]  /*63b0*/  IADD3.X R111, PT, PT, R122, UR10, RZ, P2, !PT ;  /* 0x0000000a7a6f7c10 */ /* 0x000fc600097fe4ff */
[----:B------:R-:W2:Y:S01]  /*63c0*/  LDL R122, [R1+0x88] ;  /* 0x00008800017a7983 */ /* 0x000ea20000100800 */
[----:B----4-:R-:W-:-:S03]  /*63d0*/  IADD3 R108, P1, PT, R115, UR5, RZ ;  /* 0x00000005736c7c10 */ /* 0x010fc6000ff3e0ff */
[----:B------:R-:W4:Y:S01]  /*63e0*/  LDL R115, [R1+0x74] ;  /* 0x0000740001737983 */ /* 0x000f220000100800 */
[----:B-----5:R-:W-:-:S03]  /*63f0*/  IADD3.X R109, PT, PT, R95, UR10, RZ, P1, !PT ;  /* 0x0000000a5f6d7c10 */ /* 0x020fc60008ffe4ff */
[----:B------:R0:W5:Y:S01]  /*6400*/  LDG.E.U8 R95, desc[UR12][R110.64] ;  /* 0x0000000c6e5f7981 */ /* 0x000162000c1e1100 */
[----:B---3--:R-:W-:-:S03]  /*6410*/  IADD3 R112, P2, PT, R116, UR5, RZ ;  /* 0x0000000574707c10 */ /* 0x008fc6000ff5e0ff */
[----:B------:R-:W3:Y:S01]  /*6420*/  LDL R116, [R1+0x7c] ;  /* 0x00007c0001747983 */ /* 0x000ee20000100800 */
[----:B0-----:R-:W-:-:S03]  /*6430*/  IADD3 R110, P1, PT, R117, UR5, RZ ;  /* 0x00000005756e7c10 */ /* 0x001fc6000ff3e0ff */
[----:B------:R-:W5:Y:S01]  /*6440*/  LDL R117, [R1+0x84] ;  /* 0x0000840001757983 */ /* 0x000f620000100800 */
[----:B------:R-:W-:-:S03]  /*6450*/  IADD3.X R111, PT, PT, R119, UR10, RZ, P1, !PT ;  /* 0x0000000a776f7c10 */ /* 0x000fc60008ffe4ff */
[----:B------:R-:W5:Y:S01]  /*6460*/  LDL R119, [R1+0xa0] ;  /* 0x0000a00001777983 */ /* 0x000f620000100800 */
[----:B------:R-:W-:-:S03]  /*6470*/  IADD3.X R113, PT, PT, R103, UR10, RZ, P2, !PT ;  /* 0x0000000a67717c10 */ /* 0x000fc600097fe4ff */
[----:B------:R-:W5:Y:S04]  /*6480*/  LDG.E.U8 R103, desc[UR12][R108.64] ;  /* 0x0000000c6c677981 */ /* 0x000f68000c1e1100 */
[----:B------:R0:W5:Y:S02]  /*6490*/  LDG.E.U8 R100, desc[UR12][R112.64] ;  /* 0x0000000c70647981 */ /* 0x000164000c1e1100 */
[----:B0-----:R-:W-:Y:S02]  /*64a0*/  IADD3 R112, P1, PT, R80, UR5, RZ ;  /* 0x0000000550707c10 */ /* 0x001fe4000ff3e0ff */
[----:B------:R-:W5:Y:S01]  /*64b0*/  LDL R80, [R1+0x94] ;  /* 0x0000940001507983 */ /* 0x000f620000100800 */
[----:B------:R-:W-:-:S03]  /*64c0*/  IADD3 R108, P2, PT, R118, UR5, RZ ;  /* 0x00000005766c7c10 */ /* 0x000fc6000ff5e0ff */
[----:B------:R-:W5:Y:S01]  /*64d0*/  LDL R118, [R1+0x8c] ;  /* 0x00008c0001767983 */ /* 0x000f620000100800 */
[----:B------:R-:W-:-:S03]  /*64e0*/  IADD3.X R109, PT, PT, R97, UR10, RZ, P2, !PT ;  /* 0x0000000a616d7c10 */ /* 0x000fc600097fe4ff */
[----:B------:R0:W5:Y:S02]  /*64f0*/  LDG.E.U8 R97, desc[UR12][R110.64] ;  /* 0x0000000c6e617981 */ /* 0x000164000c1e1100 */
[----:B0-----:R-:W-:Y:S02]  /*6500*/  IADD3 R110, P2, PT, R120, UR5, RZ ;  /* 0x00000005786e7c10 */ /* 0x001fe4000ff5e0ff */
[----:B------:R-:W5:Y:S01]  /*6510*/  LDL R120, [R1+0x9c] ;  /* 0x00009c0001787983 */ /* 0x000f620000100800 */
[----:B--2---:R-:W-:-:S03]  /*6520*/  IADD3.X R113, PT, PT, R106, UR10, RZ, P1, !PT ;  /* 0x0000000a6a717c10 */ /* 0x004fc60008ffe4ff */
[----:B------:R0:W2:Y:S02]  /*6530*/  LDG.E.U8 R106, desc[UR12][R108.64] ;  /* 0x0000000c6c6a7981 */ /* 0x0000a4000c1e1100 */
[----:B0-----:R-:W-:Y:S02]  /*6540*/  IADD3 R108, P1, PT, R121, UR5, RZ ;  /* 0x00000005796c7c10 */ /* 0x001fe4000ff3e0ff */
[----:B------:R-:W2:Y:S01]  /*6550*/  LDL R121, [R1+0xa4] ;  /* 0x0000a40001797983 */ /* 0x000ea20000100800 */
[----:B----4-:R-:W-:-:S03]  /*6560*/  IADD3.X R111, PT, PT, R115, UR10, RZ, P2, !PT ;  /* 0x0000000a736f7c10 */ /* 0x010fc600097fe4ff */
[----:B------:R0:W4:Y:S02]  /*6570*/  LDG.E.U8 R115, desc[UR12][R112.64] ;  /* 0x0000000c70737981 */ /* 0x000124000c1e1100 */
[----:B0-----:R-:W-:Y:S02]  /*6580*/  IADD3 R112, P2, PT, R122, UR5, RZ ;  /* 0x000000057a707c10 */ /* 0x001fe4000ff5e0ff */
[----:B------:R-:W4:Y:S01]  /*6590*/  LDL R122, [R1+0xac] ;  /* 0x0000ac00017a7983 */ /* 0x000f220000100800 */
[----:B---3--:R-:W-:Y:S02]  /*65a0*/  IADD3.X R109, PT, PT, R116, UR10, RZ, P1, !PT ;  /* 0x0000000a746d7c10 */ /* 0x008fe40008ffe4ff */
[----:B-----5:R-:W-:Y:S01]  /*65b0*/  IADD3.X R113, PT, PT, R117, UR10, RZ, P2, !PT ;  /* 0x0000000a75717c10 */ /* 0x020fe200097fe4ff */
[----:B------:R0:W3:Y:S04]  /*65c0*/  LDG.E.U8 R116, desc[UR12][R110.64] ;  /* 0x0000000c6e747981 */ /* 0x0000e8000c1e1100 */
[----:B------:R1:W5:Y:S01]  /*65d0*/  LDG.E.U8 R117, desc[UR12][R108.64] ;  /* 0x0000000c6c757981 */ /* 0x000362000c1e1100 */
[----:B0-----:R-:W-:-:S03]  /*65e0*/  IADD3 R110, P1, PT, R123, UR5, RZ ;  /* 0x000000057b6e7c10 */ /* 0x001fc6000ff3e0ff */
[----:B------:R-:W3:Y:S01]  /*65f0*/  LDL R123, [R1+0xb4] ;  /* 0x0000b400017b7983 */ /* 0x000ee20000100800 */
[----:B-1----:R-:W-:-:S03]  /*6600*/  IADD3 R108, P2, PT, R124, UR5, RZ ;  /* 0x000000057c6c7c10 */ /* 0x002fc6000ff5e0ff */
[----:B------:R-:W5:Y:S01]  /*6610*/  LDL R124, [R1+0xbc] ;  /* 0x0000bc00017c7983 */ /* 0x000f620000100800 */
[----:B------:R-:W-:-:S03]  /*6620*/  IADD3.X R109, PT, PT, R80, UR10, RZ, P2, !PT ;  /* 0x0000000a506d7c10 */ /* 0x000fc600097fe4ff */
[----:B------:R-:W5:Y:S01]  /*6630*/  LDL R80, [R1+0xd8] ;  /* 0x0000d80001507983 */ /* 0x000f620000100800 */
[----:B------:R-:W-:-:S03]  /*6640*/  IADD3.X R111, PT, PT, R118, UR10, RZ, P1, !PT ;  /* 0x0000000a766f7c10 */ /* 0x000fc60008ffe4ff */
[----:B------:R0:W5:Y:S02]  /*6650*/  LDG.E.U8 R118, desc[UR12][R112.64] ;  /* 0x0000000c70767981 */ /* 0x000164000c1e1100 */
[----:B0-----:R-:W-:Y:S02]  /*6660*/  IADD3 R112, P1, PT, R119, UR5, RZ ;  /* 0x0000000577707c10 */ /* 0x001fe4000ff3e0ff */
[----:B------:R0:W5:Y:S02]  /*6670*/  LDG.E.U8 R119, desc[UR12][R110.64] ;  /* 0x0000000c6e777981 */ /* 0x000164000c1e1100 */
[----:B------:R-:W-:Y:S02]  /*6680*/  IADD3.X R113, PT, PT, R120, UR10, RZ, P1, !PT ;  /* 0x0000000a78717c10 */ /* 0x000fe40008ffe4ff */
[----:B------:R1:W5:Y:S01]  /*6690*/  LDG.E.U8 R120, desc[UR12][R108.64] ;  /* 0x0000000c6c787981 */ /* 0x000362000c1e1100 */
[----:B0-----:R-:W-:-:S03]  /*66a0*/  IADD3 R110, P2, PT, R126, UR5, RZ ;  /* 0x000000057e6e7c10 */ /* 0x001fc6000ff5e0ff */
[----:B------:R-:W5:Y:S01]  /*66b0*/  LDL R126, [R1+0xcc] ;  /* 0x0000cc00017e7983 */ /* 0x000f620000100800 */
[----:B-1----:R-:W-:-:S03]  /*66c0*/  IADD3 R108, P1, PT, R127, UR5, RZ ;  /* 0x000000057f6c7c10 */ /* 0x002fc6000ff3e0ff */
        /* <DEDUP_REMOVED lines=9> */
[----:B---3--:R-:W-:-:S03]  /*6760*/  IADD3.X R113, PT, PT, R123, UR10, RZ, P2, !PT ;  /* 0x0000000a7b717c10 */ /* 0x008fc600097fe4ff */
[----:B------:R0:W3:Y:S01]  /*6770*/  LDG.E.U8 R123, desc[UR12][R108.64] ;  /* 0x0000000c6c7b7981 */ /* 0x0000e2000c1e1100 */
[----:B-----5:R-:W-:-:S03]  /*6780*/  IADD3.X R111, PT, PT, R124, UR10, RZ, P1, !PT ;  /* 0x0000000a7c6f7c10 */ /* 0x020fc60008ffe4ff */
[----:B------:R-:W5:Y:S01]  /*6790*/  LDG.E.U8 R124, desc[UR12][R112.64] ;  /* 0x0000000c707c7981 */ /* 0x000f62000c1e1100 */
[----:B0-----:R-:W-:-:S03]  /*67a0*/  IADD3 R108, P2, PT, R130, UR5, RZ ;  /* 0x00000005826c7c10 */ /* 0x001fc6000ff5e0ff */
[----:B------:R-:W3:Y:S01]  /*67b0*/  LDL R130, [R1+0xec] ;  /* 0x0000ec0001827983 */ /* 0x000ee20000100800 */
[----:B------:R-:W-:-:S03]  /*67c0*/  IADD3.X R109, PT, PT, R125, UR10, RZ, P2, !PT ;  /* 0x0000000a7d6d7c10 */ /* 0x000fc600097fe4ff */
[----:B------:R0:W5:Y:S02]  /*67d0*/  LDG.E.U8 R125, desc[UR12][R110.64] ;  /* 0x0000000c6e7d7981 */ /* 0x000164000c1e1100 */
[----:B0-----:R-:W-:Y:S02]  /*67e0*/  IADD3 R110, P2, PT, R80, UR5, RZ ;  /* 0x00000005506e7c10 */ /* 0x001fe4000ff5e0ff */
[----:B------:R-:W5:Y:S01]  /*67f0*/  LDL R80, [R1+0xfc] ;  /* 0x0000fc0001507983 */ /* 0x000f620000100800 */
[----:B------:R-:W-:-:S03]  /*6800*/  IADD3 R112, P1, PT, R131, UR5, RZ ;  /* 0x0000000583707c10 */ /* 0x000fc6000ff3e0ff */
[----:B------:R-:W5:Y:S01]  /*6810*/  LDL R131, [R1+0xf4] ;  /* 0x0000f40001837983 */ /* 0x000f620000100800 */
[----:B------:R-:W-:-:S03]  /*6820*/  IADD3.X R113, PT, PT, R126, UR10, RZ, P1, !PT ;  /* 0x0000000a7e717c10 */ /* 0x000fc60008ffe4ff */
[----:B------:R0:W5:Y:S01]  /*6830*/  LDG.E.U8 R126, desc[UR12][R108.64] ;  /* 0x0000000c6c7e7981 */ /* 0x000162000c1e1100 */
[----:B------:R-:W-:-:S03]  /*6840*/  IADD3.X R111, PT, PT, R127, UR10, RZ, P2, !PT ;  /* 0x0000000a7f6f7c10 */ /* 0x000fc600097fe4ff */
        /* <DEDUP_REMOVED lines=14> */
[----:B------:R0:W3:Y:S02]  /*6930*/  LDG.E.U8 R130, desc[UR12][R112.64] ;  /* 0x0000000c70827981 */ /* 0x0000e4000c1e1100 */
[----:B0-----:R-:W-:Y:S02]  /*6940*/  IADD3 R112, P1, PT, R167, UR5, RZ ;  /* 0x00000005a7707c10 */ /* 0x001fe4000ff3e0ff */
[----:B------:R-:W3:Y:S02]  /*6950*/  LDL R167, [R1+0x12c] ;  /* 0x00012c0001a77983 */ /* 0x000ee40000100800 */
[----:B-----5:R-:W-:Y:S02]  /*6960*/  IADD3.X R113, PT, PT, R80, UR10, RZ, P1, !PT ;  /* 0x0000000a50717c10 */ /* 0x020fe40008ffe4ff */
[----:B------:R-:W5:Y:S01]  /*6970*/  LDL R80, [R1+0x134] ;  /* 0x0001340001507983 */ /* 0x000f620000100800 */
[----:B------:R-:W-:-:S03]  /*6980*/  IADD3.X R109, PT, PT, R131, UR10, RZ, P2, !PT ;  /* 0x0000000a836d7c10 */ /* 0x000fc600097fe4ff */
[----:B------:R0:W3:Y:S02]  /*6990*/  LDG.E.U8 R131, desc[UR12][R110.64] ;  /* 0x0000000c6e837981 */ /* 0x0000e4000c1e1100 */
[----:B0-----:R-:W-:Y:S02]  /*69a0*/  IADD3 R110, P2, PT, R132, UR5, RZ ;  /* 0x00000005846e7c10 */ /* 0x001fe4000ff5e0ff */
[----:B------:R0:W3:Y:S02]  /*69b0*/  LDG.E.U8 R132, desc[UR12][R108.64] ;  /* 0x0000000c6c847981 */ /* 0x0000e4000c1e1100 */
[----:B------:R-:W-:Y:S02]  /*69c0*/  IADD3.X R111, PT, PT, R133, UR10, RZ, P2, !PT ;  /* 0x0000000a856f7c10 */ /* 0x000fe400097fe4ff */
[----:B0-----:R-:W-:Y:S01]  /*69d0*/  IADD3 R108, P1, PT, R198, UR5, RZ ;  /* 0x00000005c66c7c10 */ /* 0x001fe2000ff3e0ff */
[----:B------:R0:W3:Y:S04]  /*69e0*/  LDG.E.U8 R133, desc[UR12][R112.64] ;  /* 0x0000000c70857981 */ /* 0x0000e8000c1e1100 */
[----:B------:R-:W3:Y:S01]  /*69f0*/  LDL R198, [R1+0x13c] ;  /* 0x00013c0001c67983 */ /* 0x000ee20000100800 */
[----:B0-----:R-:W-:-:S03]  /*6a00*/  IADD3 R112, P2, PT, R200, UR5, RZ ;  /* 0x00000005c8707c10 */ /* 0x001fc6000ff5e0ff */
[----:B------:R-:W3:Y:S01]  /*6a10*/  LDL R200, [R1+0x144] ;  /* 0x0001440001c87983 */ /* 0x000ee20000100800 */
[----:B------:R-:W-:-:S03]  /*6a20*/  IADD3.X R109, PT, PT, R134, UR10, RZ, P1, !PT ;  /* 0x0000000a866d7c10 */ /* 0x000fc60008ffe4ff */
[----:B------:R0:W3:Y:S02]  /*6a30*/  LDG.E.U8 R134, desc[UR12][R110.64] ;  /* 0x0000000c6e867981 */ /* 0x0000e4000c1e1100 */
[----:B0-----:R-:W-:Y:S02]  /*6a40*/  IADD3 R110, P1, PT, R212, UR5, RZ ;  /* 0x00000005d46e7c10 */ /* 0x001fe4000ff3e0ff */
[----:B------:R-:W3:Y:S01]  /*6a50*/  LDL R212, [R1+0x174] ;  /* 0x0001740001d47983 */ /* 0x000ee20000100800 */
[----:B--2---:R-:W-:-:S03]  /*6a60*/  IADD3.X R113, PT, PT, R135, UR10, RZ, P2, !PT ;  /* 0x0000000a87717c10 */ /* 0x004fc600097fe4ff */
[----:B------:R0:W2:Y:S02]  /*6a70*/  LDG.E.U8 R135, desc[UR12][R108.64] ;  /* 0x0000000c6c877981 */ /* 0x0000a4000c1e1100 */
[----:B0-----:R-:W-:Y:S02]  /*6a80*/  IADD3 R108, P2, PT, R208, UR5, RZ ;  /* 0x00000005d06c7c10 */ /* 0x001fe4000ff5e0ff */
[----:B------:R-:W2:Y:S02]  /*6a90*/  LDL R208, [R1+0x164] ;  /* 0x0001640001d07983 */ /* 0x000ea40000100800 */
[----:B------:R-:W-:Y:S02]  /*6aa0*/  IADD3.X R109, PT, PT, R166, UR10, RZ, P2, !PT ;  /* 0x0000000aa66d7c10 */ /* 0x000fe400097fe4ff */
[----:B----4-:R-:W-:Y:S02]  /*6ab0*/  IADD3.X R111, PT, PT, R136, UR10, RZ, P1, !PT ;  /* 0x0000000a886f7c10 */ /* 0x010fe40008ffe4ff */
[----:B------:R0:W4:Y:S04]  /*6ac0*/  LDG.E.U8 R136, desc[UR12][R112.64] ;  /* 0x0000000c70887981 */ /* 0x000128000c1e1100 */
[----:B------:R1:W2:Y:S01]  /*6ad0*/  LDG.E.U8 R166, desc[UR12][R110.64] ;  /* 0x0000000c6ea67981 */ /* 0x0002a2000c1e1100 */
[----:B0-----:R-:W-:-:S03]  /*6ae0*/  IADD3 R112, P1, PT, R204, UR5, RZ ;  /* 0x00000005cc707c10 */ /* 0x001fc6000ff3e0ff */
[----:B------:R-:W2:Y:S01]  /*6af0*/  LDL R204, [R1+0x154] ;  /* 0x0001540001cc7983 */ /* 0x000ea20000100800 */
[----:B-1----:R-:W-:-:S03]  /*6b00*/  IADD3 R110, P2, PT, R206, UR5, RZ ;  /* 0x00000005ce6e7c10 */ /* 0x002fc6000ff5e0ff */
[----:B------:R-:W4:Y:S01]  /*6b10*/  LDL R206, [R1+0x15c] ;  /* 0x00015c0001ce7983 */ /* 0x000f220000100800 */
[----:B-----5:R-:W-:-:S03]  /*6b20*/  IADD3.X R111, PT, PT, R80, UR10, RZ, P2, !PT ;  /* 0x0000000a506f7c10 */ /* 0x020fc600097fe4ff */
[----:B------:R-:W5:Y:S01]  /*6b30*/  LDL R80, [R1+0x170] ;  /* 0x0001700001507983 */ /* 0x000f620000100800 */
[----:B---3--:R-:W-:-:S03]  /*6b40*/  IADD3.X R113, PT, PT, R167, UR10, RZ, P1, !PT ;  /* 0x0000000aa7717c10 */ /* 0x008fc60008ffe4ff */
[----:B------:R0:W3:Y:S02]  /*6b50*/  LDG.E.U8 R167, desc[UR12][R108.64] ;  /* 0x0000000c6ca77981 */ /* 0x0000e4000c1e1100 */
[----:B0-----:R-:W-:Y:S02]  /*6b60*/  IADD3 R108, P1, PT, R196, UR5, RZ ;  /* 0x00000005c46c7c10 */ /* 0x001fe4000ff3e0ff */
[----:B------:R0:W3:Y:S02]  /*6b70*/  LDG.E.U8 R196, desc[UR12][R112.64] ;  /* 0x0000000c70c47981 */ /* 0x0000e4000c1e1100 */
[----:B0-----:R-:W-:Y:S02]  /*6b80*/  IADD3 R112, P2, PT, R210, UR5, RZ ;  /* 0x00000005d2707c10 */ /* 0x001fe4000ff5e0ff */
[----:B------:R-:W3:Y:S01]  /*6b90*/  LDL R210, [R1+0x16c] ;  /* 0x00016c0001d27983 */ /* 0x000ee20000100800 */
[----:B------:R-:W-:-:S03]  /*6ba0*/  IADD3.X R109, PT, PT, R198, UR10, RZ, P1, !PT ;  /* 0x0000000ac66d7c10 */ /* 0x000fc60008ffe4ff */
[----:B------:R0:W3:Y:S01]  /*6bb0*/  LDG.E.U8 R198, desc[UR12][R110.64] ;  /* 0x0000000c6ec67981 */ /* 0x0000e2000c1e1100 */
[----:B------:R-:W-:-:S03]  /*6bc0*/  IADD3.X R113, PT, PT, R200, UR10, RZ, P2, !PT ;  /* 0x0000000ac8717c10 */ /* 0x000fc600097fe4ff */
[----:B------:R1:W3:Y:S01]  /*6bd0*/  LDG.E.U8 R200, desc[UR12][R108.64] ;  /* 0x0000000c6cc87981 */ /* 0x0002e2000c1e1100 */
[----:B0-----:R-:W-:-:S03]  /*6be0*/  IADD3 R110, P2, PT, R224, UR5, RZ ;  /* 0x00000005e06e7c10 */ /* 0x001fc6000ff5e0ff */
[----:B------:R-:W3:Y:S04]  /*6bf0*/  LDG.E.U8 R112, desc[UR12][R112.64] ;  /* 0x0000000c70707981 */ /* 0x000ee8000c1e1100 */
[----:B------:R-:W3:Y:S01]  /*6c00*/  LDL R224, [R1+0x188] ;  /* 0x0001880001e07983 */ /* 0x000ee20000100800 */
[----:B-1----:R-:W-:-:S03]  /*6c10*/  IADD3 R108, P1, PT, R214, UR5, RZ ;  /* 0x00000005d66c7c10 */ /* 0x002fc6000ff3e0ff */
[----:B------:R-:W3:Y:S01]  /*6c20*/  LDL R214, [R1+0x17c] ;  /* 0x00017c0001d67983 */ /* 0x000ee20000100800 */
[----:B------:R-:W-:-:S03]  /*6c30*/  IADD3.X R109, PT, PT, R216, UR10, RZ, P1, !PT ;  /* 0x0000000ad86d7c10 */ /* 0x000fc60008ffe4ff */
[----:B------:R-:W3:Y:S04]  /*6c40*/  LDL R216, [R1+0x184] ;  /* 0x0001840001d87983 */ /* 0x000ee80000100800 */
[----:B------:R0:W3:Y:S02]  /*6c50*/  LDG.E.U8 R113, desc[UR12][R108.64] ;  /* 0x0000000c6c717981 */ /* 0x0000e4000c1e1100 */
[----:B0-----:R-:W-:Y:S02]  /*6c60*/  IADD3 R108, P1, PT, R218, UR5, RZ ;  /* 0x00000005da6c7c10 */ /* 0x001fe4000ff3e0ff */
[----:B------:R-:W3:Y:S01]  /*6c70*/  LDL R218, [R1+0x190] ;  /* 0x0001900001da7983 */ /* 0x000ee20000100800 */
[----:B--2---:R-:W-:Y:S02]  /*6c80*/  IADD3.X R111, PT, PT, R204, UR10, RZ, P2, !PT ;  /* 0x0000000acc6f7c10 */ /* 0x004fe400097fe4ff */
[----:B----4-:R-:W-:-:S03]  /*6c90*/  IADD3.X R109, PT, PT, R206, UR10, RZ, P1, !PT ;  /* 0x0000000ace6d7c10 */ /* 0x010fc60008ffe4ff */
[----:B------:R-:W2:Y:S04]  /*6ca0*/  LDG.E.U8 R204, desc[UR12][R110.64] ;  /* 0x0000000c6ecc7981 */ /* 0x000ea8000c1e1100 */
[----:B------:R0:W4:Y:S04]  /*6cb0*/  LDG.E.U8 R206, desc[UR12][R108.64] ;  /* 0x0000000c6cce7981 */ /* 0x000128000c1e1100 */
[----:B------:R-:W2:Y:S01]  /*6cc0*/  LDL R111, [R1+0x18c] ;  /* 0x00018c00016f7983 */ /* 0x000ea20000100800 */
[----:B0-----:R-:W-:-:S03]  /*6cd0*/  IADD3 R108, P1, PT, R220, UR5, RZ ;  /* 0x00000005dc6c7c10 */ /* 0x001fc6000ff3e0ff */
[----:B------:R-:W4:Y:S01]  /*6ce0*/  LDL R110, [R1+0x198] ;  /* 0x00019800016e7983 */ /* 0x000f220000100800 */
[----:B------:R-:W-:-:S03]  /*6cf0*/  IADD3.X R109, PT, PT, R208, UR10, RZ, P1, !PT ;  /* 0x0000000ad06d7c10 */ /* 0x000fc60008ffe4ff */
[----:B------:R-:W4:Y:S04]  /*6d00*/  LDL R220, [R1+0x194] ;  /* 0x0001940001dc7983 */ /* 0x000f280000100800 */
[----:B------:R5:W4:Y:S02]  /*6d10*/  LDG.E.U8 R208, desc[UR12][R108.64] ;  /* 0x0000000c6cd07981 */ /* 0x000b24000c1e1100 */
[----:B-----5:R-:W-:Y:S02]  /*6d20*/  IADD3 R108, P1, PT, R80, UR5, RZ ;  /* 0x00000005506c7c10 */ /* 0x020fe4000ff3e0ff */
[----:B------:R-:W5:Y:S02]  /*6d30*/  LDL R80, [R1+0x1a0] ;  /* 0x0001a00001507983 */ /* 0x000f640000100800 */
[----:B---3--:R-:W-:-:S05]  /*6d40*/  IADD3.X R109, PT, PT, R210, UR10, RZ, P1, !PT ;  /* 0x0000000ad26d7c10 */ /* 0x008fca0008ffe4ff */
[----:B------:R0:W3:Y:S02]  /*6d50*/  LDG.E.U8 R210, desc[UR12][R108.64] ;  /* 0x0000000c6cd27981 */ /* 0x0000e4000c1e1100 */
[----:B0-----:R-:W-:Y:S02]  /*6d60*/  IADD3 R108, P1, PT, R222, UR5, RZ ;  /* 0x00000005de6c7c10 */ /* 0x001fe4000ff3e0ff */
[----:B------:R-:W3:Y:S02]  /*6d70*/  LDL R222, [R1+0x19c] ;  /* 0x00019c0001de7983 */ /* 0x000ee40000100800 */
[----:B------:R-:W-:-:S05]  /*6d80*/  IADD3.X R109, PT, PT, R212, UR10, RZ, P1, !PT ;  /* 0x0000000ad46d7c10 */ /* 0x000fca0008ffe4ff */
        /* <DEDUP_REMOVED lines=9> */
[----:B0-----:R-:W-:-:S04]  /*6e20*/  IADD3 R108, P1, PT, R218, UR5, RZ ;  /* 0x00000005da6c7c10 */ /* 0x001fc8000ff3e0ff */
[----:B--2---:R-:W-:Y:S02]  /*6e30*/  IADD3.X R109, PT, PT, R111, UR10, RZ, P1, !PT ;  /* 0x0000000a6f6d7c10 */ /* 0x004fe40008ffe4ff */
[----:B------:R-:W2:Y:S04]  /*6e40*/  LDL R111, [R1+0x1b0] ;  /* 0x0001b000016f7983 */ /* 0x000ea80000100800 */
[----:B------:R4:W2:Y:S02]  /*6e50*/  LDG.E.U8 R218, desc[UR12][R108.64] ;  /* 0x0000000c6cda7981 */ /* 0x0008a4000c1e1100 */
[----:B----4-:R-:W-:Y:S02]  /*6e60*/  IADD3 R108, P1, PT, R110, UR5, RZ ;  /* 0x000000056e6c7c10 */ /* 0x010fe4000ff3e0ff */
[----:B------:R-:W4:Y:S02]  /*6e70*/  LDL R110, [R1+0x1ac] ;  /* 0x0001ac00016e7983 */ /* 0x000f240000100800 */
[----:B------:R-:W-:-:S05]  /*6e80*/  IADD3.X R109, PT, PT, R220, UR10, RZ, P1, !PT ;  /* 0x0000000adc6d7c10 */ /* 0x000fca0008ffe4ff */
[----:B------:R5:W4:Y:S02]  /*6e90*/  LDG.E.U8 R220, desc[UR12][R108.64] ;  /* 0x0000000c6cdc7981 */ /* 0x000b24000c1e1100 */
[----:B-----5:R-:W-:Y:S02]  /*6ea0*/  IADD3 R108, P1, PT, R80, UR5, RZ ;  /* 0x00000005506c7c10 */ /* 0x020fe4000ff3e0ff */
[----:B------:R-:W5:Y:S02]  /*6eb0*/  LDL R80, [R1+0x1b4] ;  /* 0x0001b40001507983 */ /* 0x000f640000100800 */
[----:B---3--:R-:W-:-:S05]  /*6ec0*/  IADD3.X R109, PT, PT, R222, UR10, RZ, P1, !PT ;  /* 0x0000000ade6d7c10 */ /* 0x008fca0008ffe4ff */
[----:B------:R0:W3:Y:S02]  /*6ed0*/  LDG.E.U8 R222, desc[UR12][R108.64] ;  /* 0x0000000c6cde7981 */ /* 0x0000e4000c1e1100 */
[----:B0-----:R-:W-:-:S04]  /*6ee0*/  IADD3 R108, P1, PT, R226, UR5, RZ ;  /* 0x00000005e26c7c10 */ /* 0x001fc8000ff3e0ff */
[----:B------:R-:W-:-:S05]  /*6ef0*/  IADD3.X R109, PT, PT, R224, UR10, RZ, P1, !PT ;  /* 0x0000000ae06d7c10 */ /* 0x000fca0008ffe4ff */
[----:B------:R2:W3:Y:S02]  /*6f00*/  LDG.E.U8 R224, desc[UR12][R108.64] ;  /* 0x0000000c6ce07981 */ /* 0x0004e4000c1e1100 */
[----:B--2---:R-:W-:Y:S02]  /*6f10*/  IADD3 R108, P1, PT, R111, UR5, RZ ;  /* 0x000000056f6c7c10 */ /* 0x004fe4000ff3e0ff */
[----:B------:R-:W2:Y:S02]  /*6f20*/  LDL R111, [R1+0x1cc] ;  /* 0x0001cc00016f7983 */ /* 0x000ea40000100800 */
[----:B----4-:R-:W-:Y:S02]  /*6f30*/  IADD3.X R109, PT, PT, R110, UR10, RZ, P1, !PT ;  /* 0x0000000a6e6d7c10 */ /* 0x010fe40008ffe4ff */
[----:B------:R-:W4:Y:S04]  /*6f40*/  LDL R110, [R1+0x1d8] ;  /* 0x0001d800016e7983 */ /* 0x000f280000100800 */
[----:B------:R0:W3:Y:S02]  /*6f50*/  LDG.E.U8 R226, desc[UR12][R108.64] ;  /* 0x0000000c6ce27981 */ /* 0x0000e4000c1e1100 */
[----:B0-----:R-:W-:-:S04]  /*6f60*/  IADD3 R108, P1, PT, R228, UR5, RZ ;  /* 0x00000005e46c7c10 */ /* 0x001fc8000ff3e0ff */
[----:B-----5:R-:W-:Y:S02]  /*6f70*/  IADD3.X R109, PT, PT, R80, UR10, RZ, P1, !PT ;  /* 0x0000000a506d7c10 */ /* 0x020fe40008ffe4ff */
[----:B------:R-:W5:Y:S04]  /*6f80*/  LDL R80, [R1+0x1d4] ;  /* 0x0001d40001507983 */ /* 0x000f680000100800 */
[----:B------:R0:W3:Y:S02]  /*6f90*/  LDG.E.U8 R228, desc[UR12][R108.64] ;  /* 0x0000000c6ce47981 */ /* 0x0000e4000c1e1100 */
[----:B0-----:R-:W-:Y:S02]  /*6fa0*/  IADD3 R108, P1, PT, R237, UR5, RZ ;  /* 0x00000005ed6c7c10 */ /* 0x001fe4000ff3e0ff */
[----:B------:R-:W3:Y:S02]  /*6fb0*/  LDL R237, [R1+0x1ec] ;  /* 0x0001ec0001ed7983 */ /* 0x000ee40000100800 */
[----:B------:R-:W-:-:S05]  /*6fc0*/  IADD3.X R109, PT, PT, R230, UR10, RZ, P1, !PT ;  /* 0x0000000ae66d7c10 */ /* 0x000fca0008ffe4ff */
[----:B------:R0:W3:Y:S02]  /*6fd0*/  LDG.E.U8 R230, desc[UR12][R108.64] ;  /* 0x0000000c6ce67981 */ /* 0x0000e4000c1e1100 */
[----:B0-----:R-:W-:-:S04]  /*6fe0*/  IADD3 R108, P1, PT, R235, UR5, RZ ;  /* 0x00000005eb6c7c10 */ /* 0x001fc8000ff3e0ff */
        /* <DEDUP_REMOVED lines=8> */
[----:B-----5:R-:W-:-:S02]  /*7070*/  IADD3.X R109, PT, PT, R80, UR10, RZ, P1, !PT ;  /* 0x0000000a506d7c10 */ /* 0x020fc40008ffe4ff */
[----:B------:R-:W5:Y:S04]  /*7080*/  LDL R80, [R1+0x204] ;  /* 0x0002040001507983 */ /* 0x000f680000100800 */
[----:B------:R0:W2:Y:S04]  /*7090*/  LDG.E.U8 R235, desc[UR12][R108.64] ;  /* 0x0000000c6ceb7981 */ /* 0x0000a8000c1e1100 */
[----:B------:R-:W0:Y:S02]  /*70a0*/  LDL R109, [R1+0x1f0] ;  /* 0x0001f000016d7983 */ /* 0x000e240000100800 */
[----:B0-----:R-:W-:-:S04]  /*70b0*/  IADD3 R108, P1, PT, R109, UR5, RZ ;  /* 0x000000056d6c7c10 */ /* 0x001fc8000ff3e0ff */
[----:B---3--:R-:W-:-:S05]  /*70c0*/  IADD3.X R109, PT, PT, R237, UR10, RZ, P1, !PT ;  /* 0x0000000aed6d7c10 */ /* 0x008fca0008ffe4ff */
[----:B------:R0:W3:Y:S04]  /*70d0*/  LDG.E.U8 R237, desc[UR12][R108.64] ;  /* 0x0000000c6ced7981 */ /* 0x0000e8000c1e1100 */
[----:B------:R-:W0:Y:S02]  /*70e0*/  LDL R109, [R1+0x1e0] ;  /* 0x0001e000016d7983 */ /* 0x000e240000100800 */
[----:B0-----:R-:W-:-:S04]  /*70f0*/  IADD3 R108, P1, PT, R109, UR5, RZ ;  /* 0x000000056d6c7c10 */ /* 0x001fc8000ff3e0ff */
[----:B------:R-:W-:-:S05]  /*7100*/  IADD3.X R109, PT, PT, R239, UR10, RZ, P1, !PT ;  /* 0x0000000aef6d7c10 */ /* 0x000fca0008ffe4ff */
[----:B------:R0:W2:Y:S04]  /*7110*/  LDG.E.U8 R239, desc[UR12][R108.64] ;  /* 0x0000000c6cef7981 */ /* 0x0000a8000c1e1100 */
[----:B------:R-:W0:Y:S01]  /*7120*/  LDL R109, [R1+0x1f8] ;  /* 0x0001f800016d7983 */ /* 0x000e220000100800 */
[----:B------:R-:W-:-:S04]  /*7130*/  FADD R2, -R76, R2 ;  /* 0x000000024c027221 */ /* 0x000fc80000000100 */
[----:B------:R-:W-:Y:S01]  /*7140*/  FMUL R2, R2, 1.4426950216293334961 ;  /* 0x3fb8aa3b02027820 */ /* 0x000fe20000400000 */
[----:B------:R-:W-:Y:S02]  /*7150*/  LEA R252, R252, UR9, 0x6 ;  /* 0x00000009fcfc7c11 */ /* 0x000fe4000f8e30ff */
[----:B0-----:R-:W-:-:S04]  /*7160*/  IADD3 R108, P1, PT, R109, UR5, RZ ;  /* 0x000000056d6c7c10 */ /* 0x001fc8000ff3e0ff */
[----:B------:R-:W-:-:S05]  /*7170*/  IADD3.X R109, PT, PT, R241, UR10, RZ, P1, !PT ;  /* 0x0000000af16d7c10 */ /* 0x000fca0008ffe4ff */
[----:B------:R0:W3:Y:S02]  /*7180*/  LDG.E.U8 R241, desc[UR12][R108.64] ;  /* 0x0000000c6cf17981 */ /* 0x0000e4000c1e1100 */
[----:B0-----:R-:W-:-:S04]  /*7190*/  IADD3 R108, P1, PT, R247, UR5, RZ ;  /* 0x00000005f76c7c10 */ /* 0x001fc8000ff3e0ff */
[----:B------:R-:W-:-:S05]  /*71a0*/  IADD3.X R109, PT, PT, R243, UR10, RZ, P1, !PT ;  /* 0x0000000af36d7c10 */ /* 0x000fca0008ffe4ff */
[----:B------:R0:W3:Y:S02]  /*71b0*/  LDG.E.U8 R243, desc[UR12][R108.64] ;  /* 0x0000000c6cf37981 */ /* 0x0000e4000c1e1100 */
[----:B0-----:R-:W-:-:S04]  /*71c0*/  IADD3 R108, P1, PT, R245, UR5, RZ ;  /* 0x00000005f56c7c10 */ /* 0x001fc8000ff3e0ff */
[----:B--2---:R-:W-:-:S05]  /*71d0*/  IADD3.X R109, PT, PT, R111, UR10, RZ, P1, !PT ;  /* 0x0000000a6f6d7c10 */ /* 0x004fca0008ffe4ff */
[----:B------:R4:W2:Y:S02]  /*71e0*/  LDG.E.U8 R245, desc[UR12][R108.64] ;  /* 0x0000000c6cf57981 */ /* 0x0008a4000c1e1100 */
[----:B----4-:R-:W-:-:S04]  /*71f0*/  IADD3 R108, P1, PT, R110, UR5, RZ ;  /* 0x000000056e6c7c10 */ /* 0x010fc8000ff3e0ff */
[----:B-----5:R-:W-:-:S05]  /*7200*/  IADD3.X R109, PT, PT, R80, UR10, RZ, P1, !PT ;  /* 0x0000000a506d7c10 */ /* 0x020fca0008ffe4ff */
[----:B------:R0:W4:Y:S01]  /*7210*/  LDG.E.U8 R247, desc[UR12][R108.64] ;  /* 0x0000000c6cf77981 */ /* 0x000122000c1e1100 */
[----:B------:R1:W-:Y:S03]  /*7220*/  MUFU.EX2 R111, R2 ;  /* 0x00000002006f7308 */ /* 0x0003e60000000800 */
[----:B0-----:R-:W-:Y:S04]  /*7230*/  LDS R108, [R105+0x2000] ;  /* 0x00200000696c7984 */ /* 0x001fe80000000800 */
[----:B------:R-:W0:Y:S01]  /*7240*/  LDS R109, [R105+0x2080] ;  /* 0x00208000696d7984 */ /* 0x000e220000000800 */
[----:B------:R-:W5:Y:S01]  /*7250*/  S2R R80, SR_TID.X ;  /* 0x0000000000507919 */ /* 0x000f620000002100 */
[----:B-1----:R-:W1:Y:S01]  /*7260*/  S2R R2, SR_TID.X ;  /* 0x0000000000027919 */ /* 0x002e620000002100 */
[----:B------:R-:W-:-:S04]  /*7270*/  FADD R110, -R0, R39 ;  /* 0x00000027006e7221 */ /* 0x000fc80000000100 */
[----:B------:R-:W-:-:S06]  /*7280*/  FMUL R110, R110, 1.4426950216293334961 ;  /* 0x3fb8aa3b6e6e7820 */ /* 0x000fcc0000400000 */
[----:B------:R-:W0:Y:S01]  /*7290*/  MUFU.EX2 R110, R110 ;  /* 0x0000006e006e7308 */ /* 0x000e220000000800 */
[----:B-----5:R-:W-:Y:S02]  /*72a0*/  IMAD.SHL.U32 R80, R80, 0x2, RZ ;  /* 0x0000000250507824 */ /* 0x020fe400078e00ff */
[----:B0-----:R-:W-:Y:S02]  /*72b0*/  FFMA2 R40, R40.F32x2.HI_LO, R110.F32x2.HI_LO, R108.F32x2.HI_LO ;  /* 0x0000006e28287249 */ /* 0x001fe4000000006c */
[C---:B-1----:R-:W-:Y:S01]  /*72c0*/  IMAD.SHL.U32 R109, R2.reuse, 0x8, RZ ;  /* 0x00000008026d7824 */ /* 0x042fe200078e00ff */
[----:B------:R-:W-:-:S04]  /*72d0*/  LOP3.LUT R39, R2, 0x60, RZ, 0xc0, !PT ;  /* 0x0000006002277812 */ /* 0x000fc800078ec0ff */
[----:B------:R-:W-:Y:S01]  /*72e0*/  LOP3.LUT R109, R109, 0x30, R80, 0x48, !PT ;  /* 0x000000306d6d7812 */ /* 0x000fe200078e4850 */
[----:B------:R-:W-:Y:S01]  /*72f0*/  IMAD R252, R39, 0x10, R252 ;  /* 0x0000001027fc7824 */ /* 0x000fe200078e02fc */
[----:B------:R-:W-:Y:S02]  /*7300*/  LOP3.LUT R80, R2, 0x10, RZ, 0xc0, !PT ;  /* 0x0000001002507812 */ /* 0x000fe400078ec0ff */
[----:B------:R-:W-:-:S05]  /*7310*/  SHF.R.U32.HI R39, RZ, 0x1, R39 ;  /* 0x00000001ff277819 */ /* 0x000fca0000011627 */
[----:B------:R-:W-:Y:S02]  /*7320*/  IMAD R39, R80, 0x4, R39 ;  /* 0x0000000450277824 */ /* 0x000fe400078e0227 */
[----:B------:R-:W0:Y:S01]  /*7330*/  S2R R80, SR_TID.X ;  /* 0x0000000000507919 */ /* 0x000e220000002100 */
[C---:B------:R-:W-:Y:S01]  /*7340*/  IMAD.SHL.U32 R108, R2.reuse, 0x20, RZ ;  /* 0x00000020026c7824 */ /* 0x040fe200078e00ff */
[----:B------:R-:W-:-:S04]  /*7350*/  LOP3.LUT R2, R2, 0xf, RZ, 0xc0, !PT ;  /* 0x0000000f02027812 */ /* 0x000fc800078ec0ff */
[----:B------:R-:W-:-:S05]  /*7360*/  LOP3.LUT R108, R108, 0x60, RZ, 0xc0, !PT ;  /* 0x000000606c6c7812 */ /* 0x000fca00078ec0ff */
[----:B------:R-:W-:Y:S01]  /*7370*/  IMAD R108, R2, 0x80, R108 ;  /* 0x00000080026c7824 */ /* 0x000fe200078e026c */
[----:B------:R-:W-:Y:S02]  /*7380*/  F2FP.SATFINITE.E4M3.F32.PACK_AB_MERGE_C R94, R104, R94, RZ ;  /* 0x0000005e685e723e */ /* 0x000fe400048070ff */
[----:B------:R-:W-:Y:S04]  /*7390*/  LDS R104, [R105+0x2100] ;  /* 0x0021000069687984 */ /* 0x000fe80000000800 */
[----:B------:R-:W-:Y:S01]  /*73a0*/  LDS R105, [R105+0x2180] ;  /* 0x0021800069697984 */ /* 0x000fe20000000800 */
[----:B------:R-:W-:Y:S01]  /*73b0*/  BAR.SYNC.DEFER_BLOCKING 0x0 ;  /* 0x0000000000007b1d */ /* 0x000fe20000010000 */
[----:B0-----:R-:W-:-:S05]  /*73c0*/  LOP3.LUT R80, R80, 0x1c, RZ, 0xc0, !PT ;  /* 0x0000001c50507812 */ /* 0x001fca00078ec0ff */
[----:B------:R-:W-:Y:S02]  /*73d0*/  IMAD R2, R80, 0x4, R2 ;  /* 0x0000000450027824 */ /* 0x000fe400078e0202 */
[----:B------:R-:W-:Y:S02]  /*73e0*/  IMAD.IADD R80, R109, 0x1, R252 ;  /* 0x000000016d507824 */ /* 0x000fe400078e02fc */
[----:B------:R-:W0:Y:S01]  /*73f0*/  S2R R252, SR_TID.X ;  /* 0x0000000000fc7919 */ /* 0x000e220000002100 */
[----:B------:R-:W-:Y:S01]  /*7400*/  F2FP.SATFINITE.E4M3.F32.PACK_AB_MERGE_C R81, R82, R81, RZ ;  /* 0x000000515251723e */ /* 0x000fe200048070ff */
[----:B------:R1:W-:Y:S04]  /*7410*/  STS.U8 [R4+UR7+0x2000], R87 ;  /* 0x0020005704007988 */ /* 0x0003e80008000007 */
[----:B------:R-:W-:Y:S04]  /*7420*/  STS.U8 [R4+UR7+0x2200], R86 ;  /* 0x0022005604007988 */ /* 0x000fe80008000007 */
[----:B------:R-:W-:Y:S04]  /*7430*/  STS.U8 [R4+UR7+0x2400], R103 ;  /* 0x0024006704007988 */ /* 0x000fe80008000007 */
[----:B------:R-:W-:Y:S04]  /*7440*/  STS.U8 [R4+UR7+0x2600], R115 ;  /* 0x0026007304007988 */ /* 0x000fe80008000007 */
[----:B------:R-:W-:Y:S04]  /*7450*/  STS.U8 [R4+UR7+0x2800], R119 ;  /* 0x0028007704007988 */ /* 0x000fe80008000007 */
[----:B------:R-:W-:Y:S01]  /*7460*/  STS.U8 [R4+UR7+0x2a00], R123 ;  /* 0x002a007b04007988 */ /* 0x000fe20008000007 */
[----:B0-----:R-:W-:-:S03]  /*7470*/  LOP3.LUT R252, R252, 0x7f, RZ, 0xc0, !PT ;  /* 0x0000007ffcfc7812 */ /* 0x001fc600078ec0ff */
[----:B------:R-:W-:Y:S01]  /*7480*/  STS.U8 [R4+UR7+0x2c00], R127 ;  /* 0x002c007f04007988 */ /* 0x000fe20008000007 */
[----:B------:R-:W-:-:S03]  /*7490*/  LOP3.LUT R82, R252, 0x10, RZ, 0x3c, !PT ;  /* 0x00000010fc527812 */ /* 0x000fc600078e3cff */
        /* <DEDUP_REMOVED lines=8> */
[----:B------:R-:W-:Y:S04]  /*7520*/  STS.U8 [R4+UR7+0x3c00], R233 ;  /* 0x003c00e904007988 */ /* 0x000fe80008000007 */
[----:B---3--:R0:W-:Y:S04]  /*7530*/  STS.U8 [R4+UR7+0x3e00], R237 ;  /* 0x003e00ed04007988 */ /* 0x0081e80008000007 */
[----:B------:R-:W-:Y:S01]  /*7540*/  STS.U8 [R82+UR7+0x2080], R102 ;  /* 0x0020806652007988 */ /* 0x000fe20008000007 */
[----:B0-----:R-:W-:-:S03]  /*7550*/  LOP3.LUT R4, R252, 0x20, RZ, 0x3c, !PT ;  /* 0x00000020fc047812 */ /* 0x001fc600078e3cff */
[----:B------:R-:W-:Y:S04]  /*7560*/  STS.U8 [R82+UR7+0x2280], R101 ;  /* 0x0022806552007988 */ /* 0x000fe80008000007 */
        /* <DEDUP_REMOVED lines=44> */
[----:B--2---:R-:W-:Y:S04]  /*7830*/  STS.U8 [R87+UR7+0x3d80], R245 ;  /* 0x003d80f557007988 */ /* 0x004fe80008000007 */
[----:B----4-:R-:W-:Y:S01]  /*7840*/  STS.U8 [R87+UR7+0x3f80], R247 ;  /* 0x003f80f757007988 */ /* 0x010fe20008000007 */
[----:B------:R-:W-:-:S02]  /*7850*/  F2FP.SATFINITE.E4M3.F32.PACK_AB_MERGE_C R89, R90, R89, RZ ;  /* 0x000000595a59723e */ /* 0x000fc400048070ff */
[----:B------:R-:W-:Y:S02]  /*7860*/  F2FP.SATFINITE.E4M3.F32.PACK_AB_MERGE_C R84, R84, R92, RZ ;  /* 0x0000005c5454723e */ /* 0x000fe400048070ff */
[----:B------:R-:W-:Y:S02]  /*7870*/  F2FP.SATFINITE.E4M3.F32.PACK_AB_MERGE_C R85, R93, R85, RZ ;  /* 0x000000555d55723e */ /* 0x000fe400048070ff */
[----:B------:R-:W-:Y:S02]  /*7880*/  F2FP.SATFINITE.E4M3.F32.PACK_AB_MERGE_C R83, R88, R83, RZ ;  /* 0x000000535853723e */ /* 0x000fe400048070ff */
[----:B------:R-:W-:Y:S02]  /*7890*/  F2FP.SATFINITE.E4M3.F32.PACK_AB_MERGE_C R79, R91, R79, RZ ;  /* 0x0000004f5b4f723e */ /* 0x000fe400048070ff */
[----:B0-----:R-:W-:Y:S01]  /*78a0*/  F2FP.F16.E4M3.UNPACK_B R97, R89 ;  /* 0x00000059ff61723e */ /* 0x001fe200020006ff */
[----:B------:R-:W-:Y:S01]  /*78b0*/  BAR.SYNC.DEFER_BLOCKING 0x0 ;  /* 0x0000000000007b1d */ /* 0x000fe20000010000 */
[----:B------:R-:W-:-:S02]  /*78c0*/  F2FP.F16.E4M3.UNPACK_B R100, R84 ;  /* 0x00000054ff64723e */ /* 0x000fc400020006ff */
[----:B------:R-:W-:Y:S02]  /*78d0*/  F2FP.F16.E4M3.UNPACK_B R102, R85 ;  /* 0x00000055ff66723e */ /* 0x000fe400020006ff */
[----:B------:R-:W-:Y:S02]  /*78e0*/  F2FP.F16.E4M3.UNPACK_B R101, R94 ;  /* 0x0000005eff65723e */ /* 0x000fe400020006ff */
[----:B-1----:R-:W-:Y:S02]  /*78f0*/  F2FP.F16.E4M3.UNPACK_B R96, R81 ;  /* 0x00000051ff60723e */ /* 0x002fe400020006ff */
[----:B------:R-:W-:Y:S01]  /*7900*/  F2FP.F16.E4M3.UNPACK_B R98, R83 ;  /* 0x00000053ff62723e */ /* 0x000fe200020006ff */
[----:B------:R-:W0:Y:S04]  /*7910*/  LDSM.16.M88.4 R88, [R80+0x2000] ;  /* 0x002000005058783b */ /* 0x000e280000000200 */
[----:B------:R-:W1:Y:S04]  /*7920*/  LDSM.16.M88.4 R92, [R80+0x2800] ;  /* 0x00280000505c783b */ /* 0x000e680000000200 */
[----:B------:R-:W-:Y:S04]  /*7930*/  LDSM.16.M88.4 R84, [R80+0x3000] ;  /* 0x003000005054783b */ /* 0x000fe80000000200 */
[----:B------:R-:W-:Y:S01]  /*7940*/  LDSM.16.M88.4 R80, [R80+0x3800] ;  /* 0x003800005050783b */ /* 0x000fe20000000200 */
[----:B------:R-:W-:-:S02]  /*7950*/  LOP3.LUT R39, R108, R39, RZ, 0x3c, !PT ;  /* 0x000000276c277212 */ /* 0x000fc400078e3cff */
[----:B------:R-:W-:Y:S02]  /*7960*/  F2FP.SATFINITE.E4M3.F32.PACK_AB_MERGE_C R107, R114, R107, RZ ;  /* 0x0000006b726b723e */ /* 0x000fe400048070ff */
[----:B------:R-:W-:Y:S01]  /*7970*/  F2FP.F16.E4M3.UNPACK_B R99, R79 ;  /* 0x0000004fff63723e */ /* 0x000fe200020006ff */
[----:B------:R-:W-:Y:S01]  /*7980*/  VIADD R39, R39, UR9 ;  /* 0x0000000927277c36 */ /* 0x000fe20008000000 */
[----:B------:R-:W-:Y:S01]  /*7990*/  BAR.SYNC.DEFER_BLOCKING 0x0 ;  /* 0x0000000000007b1d */ /* 0x000fe20000010000 */
[----:B------:R-:W-:Y:S01]  /*79a0*/  F2FP.F16.E4M3.UNPACK_B R103, R107 ;  /* 0x0000006bff67723e */ /* 0x000fe200020006ff */
[----:B------:R-:W-:-:S04]  /*79b0*/  IMAD.SHL.U32 R2, R2, 0x8, RZ ;  /* 0x0000000802027824 */ /* 0x000fc800078e00ff */
[----:B------:R-:W-:Y:S04]  /*79c0*/  STSM.16.M88.4 [R39+0x2000], R96 ;  /* 0x0020006027007844 */ /* 0x000fe80000000200 */
[----:B------:R1:W-:Y:S01]  /*79d0*/  STSM.16.M88.4 [R39+0x2800], R100 ;  /* 0x0028006427007844 */ /* 0x0003e20000000200 */
[----:B------:R-:W-:Y:S01]  /*79e0*/  BAR.SYNC.DEFER_BLOCKING 0x0 ;  /* 0x0000000000007b1d */ /* 0x000fe20000010000 */
[----:B------:R-:W-:-:S05]  /*79f0*/  LOP3.LUT R4, R2, 0x20, RZ, 0x3c, !PT ;  /* 0x0000002002047812 */ /* 0x000fca00078e3cff */
[----:B------:R-:W2:Y:S04]  /*7a00*/  LDS.64 R120, [R2+UR9+0x2000] ;  /* 0x0020000902787984 */ /* 0x000ea80008000a00 */
[----:B------:R-:W3:Y:S04]  /*7a10*/  LDS.64 R124, [R2+UR9+0x2400] ;  /* 0x00240009027c7984 */ /* 0x000ee80008000a00 */
[----:B------:R-:W4:Y:S04]  /*7a20*/  LDS.64 R118, [R4+UR9+0x2000] ;  /* 0x0020000904767984 */ /* 0x000f280008000a00 */
[----:B------:R-:W5:Y:S01]  /*7a30*/  LDS.64 R122, [R4+UR9+0x2400] ;  /* 0x00240009047a7984 */ /* 0x000f620008000a00 */
[----:B0-----:R-:W-:-:S02]  /*7a40*/  F2FP.F16.E4M3.UNPACK_B R106, R88 ;  /* 0x00000058ff6a723e */ /* 0x001fc400020006ff */
[----:B------:R-:W-:Y:S01]  /*7a50*/  F2FP.F16.E4M3.UNPACK_B R107, R89 ;  /* 0x00000059ff6b723e */ /* 0x000fe200020006ff */
[----:B------:R-:W-:Y:S01]  /*7a60*/  LDS.64 R112, [R2+UR9+0x2c00] ;  /* 0x002c000902707984 */ /* 0x000fe20008000a00 */
[----:B-1----:R-:W-:Y:S02]  /*7a70*/  F2FP.F16.E4M3.UNPACK_B R102, R92 ;  /* 0x0000005cff66723e */ /* 0x002fe400020006ff */
[----:B------:R-:W-:Y:S01]  /*7a80*/  F2FP.F16.E4M3.UNPACK_B R103, R93 ;  /* 0x0000005dff67723e */ /* 0x000fe200020006ff */
[----:B------:R-:W-:Y:S01]  /*7a90*/  LDS.64 R100, [R4+UR9+0x2c00] ;  /* 0x002c000904647984 */ /* 0x000fe20008000a00 */
[----:B------:R-:W-:Y:S02]  /*7aa0*/  F2FP.F16.E4M3.UNPACK_B R114, R88.H1 ;  /* 0x00000058ff72723e */ /* 0x000fe400030006ff */
[----:B------:R-:W-:Y:S02]  /*7ab0*/  F2FP.F16.E4M3.UNPACK_B R115, R89.H1 ;  /* 0x00000059ff73723e */ /* 0x000fe400030006ff */
[----:B------:R-:W-:Y:S01]  /*7ac0*/  F2FP.F16.E4M3.UNPACK_B R116, R92.H1 ;  /* 0x0000005cff74723e */ /* 0x000fe200030006ff */
[----:B------:R0:W-:Y:S01]  /*7ad0*/  LDS.64 R88, [R4+UR9+0x2800] ;  /* 0x0028000904587984 */ /* 0x0001e20008000a00 */
[----:B------:R-:W-:-:S03]  /*7ae0*/  F2FP.F16.E4M3.UNPACK_B R117, R93.H1 ;  /* 0x0000005dff75723e */ /* 0x000fc600030006ff */
[----:B------:R-:W1:Y:S01]  /*7af0*/  LDS.64 R92, [R2+UR9+0x2800] ;  /* 0x00280009025c7984 */ /* 0x000e620008000a00 */
[C---:B------:R-:W-:Y:S01]  /*7b00*/  FMUL R44, R110.reuse, R44 ;  /* 0x0000002c6e2c7220 */ /* 0x040fe20000400000 */
        /* <DEDUP_REMOVED lines=12> */
[----:B------:R-:W-:Y:S01]  /*7bd0*/  FMUL R57, R110, R57 ;  /* 0x000000396e397220 */ /* 0x000fe20000400000 */
[C---:B------:R-:W-:Y:S01]  /*7be0*/  FMUL R58, R111.reuse, R58 ;  /* 0x0000003a6f3a7220 */ /* 0x040fe20000400000 */
[----:B------:R-:W-:Y:S01]  /*7bf0*/  FMUL R59, R111, R59 ;  /* 0x0000003b6f3b7220 */ /* 0x000fe20000400000 */
[----:B--2---:R-:W-:Y:S01]  /*7c00*/  IMAD.MOV.U32 R96, RZ, RZ, R120 ;  /* 0x000000ffff607224 */ /* 0x004fe200078e0078 */
[----:B------:R-:W-:Y:S01]  /*7c10*/  F2FP.F16.E4M3.UNPACK_B R108, R84 ;  /* 0x00000054ff6c723e */ /* 0x000fe200020006ff */
[----:B---3--:R-:W-:Y:S01]  /*7c20*/  IMAD.MOV.U32 R97, RZ, RZ, R124 ;  /* 0x000000ffff617224 */ /* 0x008fe200078e007c */
[----:B------:R-:W-:Y:S01]  /*7c30*/  F2FP.F16.E4M3.UNPACK_B R109, R85 ;  /* 0x00000055ff6d723e */ /* 0x000fe200020006ff */
[----:B----4-:R-:W-:Y:S01]  /*7c40*/  IMAD.MOV.U32 R98, RZ, RZ, R118 ;  /* 0x000000ffff627224 */ /* 0x010fe200078e0076 */
[----:B------:R-:W-:Y:S01]  /*7c50*/  F2FP.F16.E4M3.UNPACK_B R110, R80 ;  /* 0x00000050ff6e723e */ /* 0x000fe200020006ff */
[----:B-----5:R-:W-:Y:S01]  /*7c60*/  IMAD.MOV.U32 R99, RZ, RZ, R122 ;  /* 0x000000ffff637224 */ /* 0x020fe200078e007a */
[----:B------:R-:W-:Y:S01]  /*7c70*/  F2FP.F16.E4M3.UNPACK_B R111, R81 ;  /* 0x00000051ff6f723e */ /* 0x000fe200020006ff */
[----:B------:R-:W-:Y:S01]  /*7c80*/  FADD R3, -R77, R3 ;  /* 0x000000034d037221 */ /* 0x000fe20000000100 */
[----:B0-----:R-:W-:-:S03]  /*7c90*/  FADD R4, -R78, R38 ;  /* 0x000000264e047221 */ /* 0x001fc60000000100 */
[----:B------:R-:W-:Y:S01]  /*7ca0*/  FMUL R3, R3, 1.4426950216293334961 ;  /* 0x3fb8aa3b03037820 */ /* 0x000fe20000400000 */
[C---:B------:R-:W-:Y:S01]  /*7cb0*/  HMMA.16816.F32 R44, R96.reuse, R106, R44 ;  /* 0x0000006a602c723c */ /* 0x040fe2000000182c */
[----:B------:R-:W-:Y:S02]  /*7cc0*/  FMUL R4, R4, 1.4426950216293334961 ;  /* 0x3fb8aa3b04047820 */ /* 0x000fe40000400000 */
[----:B------:R-:W0:Y:S05]  /*7cd0*/  MUFU.EX2 R38, R3 ;  /* 0x0000000300267308 */ /* 0x000e2a0000000800 */
[C---:B------:R-:W-:Y:S03]  /*7ce0*/  HMMA.16816.F32 R48, R96.reuse, R102, R48 ;  /* 0x000000666030723c */ /* 0x040fe60000001830 */
[----:B------:R-:W2:Y:S05]  /*7cf0*/  MUFU.EX2 R39, R4 ;  /* 0x0000000400277308 */ /* 0x000eaa0000000800 */
[C---:B------:R-:W-:Y:S08]  /*7d00*/  HMMA.16816.F32 R52, R96.reuse, R108, R52 ;  /* 0x0000006c6034723c */ /* 0x040ff00000001834 */
[----:B------:R-:W-:Y:S01]  /*7d10*/  HMMA.16816.F32 R56, R96, R110, R56 ;  /* 0x0000006e6038723c */ /* 0x000fe20000001838 */
[----:B------:R-:W-:Y:S01]  /*7d20*/  IMAD.MOV.U32 R96, RZ, RZ, R121 ;  /* 0x000000ffff607224 */ /* 0x000fe200078e0079 */
[----:B------:R-:W-:Y:S01]  /*7d30*/  F2FP.F16.E4M3.UNPACK_B R84, R84.H1 ;  /* 0x00000054ff54723e */ /* 0x000fe200030006ff */
[----:B------:R-:W-:Y:S01]  /*7d40*/  IMAD.MOV.U32 R97, RZ, RZ, R125 ;  /* 0x000000ffff617224 */ /* 0x000fe200078e007d */
[----:B------:R-:W-:Y:S01]  /*7d50*/  F2FP.F16.E4M3.UNPACK_B R85, R85.H1 ;  /* 0x00000055ff55723e */ /* 0x000fe200030006ff */
[----:B------:R-:W-:Y:S01]  /*7d60*/  IMAD.MOV.U32 R98, RZ, RZ, R119 ;  /* 0x000000ffff627224 */ /* 0x000fe200078e0077 */
[----:B------:R-:W-:Y:S01]  /*7d70*/  F2FP.F16.E4M3.UNPACK_B R80, R80.H1 ;  /* 0x00000050ff50723e */ /* 0x000fe200030006ff */
[----:B------:R-:W-:Y:S01]  /*7d80*/  IMAD.MOV.U32 R99, RZ, RZ, R123 ;  /* 0x000000ffff637224 */ /* 0x000fe200078e007b */
[----:B------:R-:W-:Y:S01]  /*7d90*/  F2FP.F16.E4M3.UNPACK_B R81, R81.H1 ;  /* 0x00000051ff51723e */ /* 0x000fe200030006ff */
[C---:B0-----:R-:W-:Y:S01]  /*7da0*/  FMUL R60, R38.reuse, R60 ;  /* 0x0000003c263c7220 */ /* 0x041fe20000400000 */
[C---:B------:R-:W-:Y:S01]  /*7db0*/  FMUL R61, R38.reuse, R61 ;  /* 0x0000003d263d7220 */ /* 0x040fe20000400000 */
[C---:B--2---:R-:W-:Y:S01]  /*7dc0*/  FMUL R62, R39.reuse, R62 ;  /* 0x0000003e273e7220 */ /* 0x044fe20000400000 */
[C---:B------:R-:W-:Y:S01]  /*7dd0*/  FMUL R63, R39.reuse, R63 ;  /* 0x0000003f273f7220 */ /* 0x040fe20000400000 */
[C---:B------:R-:W-:Y:S01]  /*7de0*/  FMUL R64, R38.reuse, R64 ;  /* 0x0000004026407220 */ /* 0x040fe20000400000 */
[C---:B------:R-:W-:Y:S01]  /*7df0*/  HMMA.16816.F32 R44, R96.reuse, R114, R44 ;  /* 0x00000072602c723c */ /* 0x040fe2000000182c */
[C---:B------:R-:W-:Y:S01]  /*7e00*/  FMUL R65, R38.reuse, R65 ;  /* 0x0000004126417220 */ /* 0x040fe20000400000 */
[C---:B------:R-:W-:Y:S01]  /*7e10*/  FMUL R66, R39.reuse, R66 ;  /* 0x0000004227427220 */ /* 0x040fe20000400000 */
[C---:B------:R-:W-:Y:S01]  /*7e20*/  FMUL R67, R39.reuse, R67 ;  /* 0x0000004327437220 */ /* 0x040fe20000400000 */
[C---:B------:R-:W-:Y:S01]  /*7e30*/  FMUL R68, R38.reuse, R68 ;  /* 0x0000004426447220 */ /* 0x040fe20000400000 */
[----:B------:R-:W-:Y:S01]  /*7e40*/  FMUL R69, R38, R69 ;  /* 0x0000004526457220 */ /* 0x000fe20000400000 */
[C---:B------:R-:W-:Y:S01]  /*7e50*/  FMUL R70, R39.reuse, R70 ;  /* 0x0000004627467220 */ /* 0x040fe20000400000 */
[----:B------:R-:W-:Y:S01]  /*7e60*/  FMUL R71, R39, R71 ;  /* 0x0000004727477220 */ /* 0x000fe20000400000 */
[----:B------:R-:W-:Y:S01]  /*7e70*/  HMMA.16816.F32 R48, R96, R116, R48 ;  /* 0x000000746030723c */ /* 0x000fe20000001830 */
[----:B------:R-:W-:-:S07]  /*7e80*/  LOP3.LUT R4, R2, 0x60, RZ, 0x3c, !PT ;  /* 0x0000006002047812 */ /* 0x000fce00078e3cff */
[C---:B------:R-:W-:Y:S08]  /*7e90*/  HMMA.16816.F32 R52, R96.reuse, R84, R52 ;  /* 0x000000546034723c */ /* 0x040ff00000001834 */
[----:B------:R-:W-:Y:S01]  /*7ea0*/  HMMA.16816.F32 R56, R96, R80, R56 ;  /* 0x000000506038723c */ /* 0x000fe20000001838 */
[----:B-1----:R-:W-:Y:S02]  /*7eb0*/  IMAD.MOV.U32 R96, RZ, RZ, R92 ;  /* 0x000000ffff607224 */ /* 0x002fe400078e005c */
[----:B------:R-:W-:-:S02]  /*7ec0*/  IMAD.MOV.U32 R97, RZ, RZ, R112 ;  /* 0x000000ffff617224 */ /* 0x000fc400078e0070 */
[----:B------:R-:W-:Y:S02]  /*7ed0*/  IMAD.MOV.U32 R98, RZ, RZ, R88 ;  /* 0x000000ffff627224 */ /* 0x000fe400078e0058 */
[----:B------:R-:W-:Y:S01]  /*7ee0*/  IMAD.MOV.U32 R99, RZ, RZ, R100 ;  /* 0x000000ffff637224 */ /* 0x000fe200078e0064 */
[----:B------:R-:W-:-:S05]  /*7ef0*/  LOP3.LUT R100, R2, 0x40, RZ, 0x3c, !PT ;  /* 0x0000004002647812 */ /* 0x000fca00078e3cff */
[----:B------:R-:W0:Y:S01]  /*7f00*/  LDS.64 R2, [R100+UR9+0x2000] ;  /* 0x0020000964027984 */ /* 0x000e220008000a00 */
[C---:B------:R-:W-:Y:S03]  /*7f10*/  HMMA.16816.F32 R60, R96.reuse, R106, R60 ;  /* 0x0000006a603c723c */ /* 0x040fe6000000183c */
[----:B------:R-:W-:Y:S05]  /*7f20*/  LDS.64 R106, [R4+UR9+0x2400] ;  /* 0x00240009046a7984 */ /* 0x000fea0008000a00 */
[C---:B------:R-:W-:Y:S01]  /*7f30*/  HMMA.16816.F32 R64, R96.reuse, R102, R64 ;  /* 0x000000666040723c */ /* 0x040fe20000001840 */
[----:B------:R-:W-:Y:S07]  /*7f40*/  LDS.64 R102, [R4+UR9+0x2000] ;  /* 0x0020000904667984 */ /* 0x000fee0008000a00 */
[----:B------:R-:W-:Y:S01]  /*7f50*/  HMMA.16816.F32 R68, R96, R108, R68 ;  /* 0x0000006c6044723c */ /* 0x000fe20000001844 */
[----:B------:R-:W1:Y:S01]  /*7f60*/  LDS.64 R108, [R100+UR9+0x2400] ;  /* 0x00240009646c7984 */ /* 0x000e620008000a00 */
[C---:B------:R-:W-:Y:S01]  /*7f70*/  FMUL R72, R38.reuse, R72 ;  /* 0x0000004826487220 */ /* 0x040fe20000400000 */
[----:B------:R-:W-:Y:S01]  /*7f80*/  FMUL R73, R38, R73 ;  /* 0x0000004926497220 */ /* 0x000fe20000400000 */
[C---:B------:R-:W-:Y:S01]  /*7f90*/  FMUL R74, R39.reuse, R74 ;  /* 0x0000004a274a7220 */ /* 0x040fe20000400000 */
[----:B------:R-:W-:-:S07]  /*7fa0*/  FMUL R75, R39, R75 ;  /* 0x0000004b274b7220 */ /* 0x000fce0000400000 */
[----:B------:R-:W-:Y:S01]  /*7fb0*/  HMMA.16816.F32 R72, R96, R110, R72 ;  /* 0x0000006e6048723c */ /* 0x000fe20000001848 */
[----:B------:R-:W-:Y:S02]  /*7fc0*/  IMAD.MOV.U32 R96, RZ, RZ, R93 ;  /* 0x000000ffff607224 */ /* 0x000fe400078e005d */
[----:B------:R-:W-:Y:S01]  /*7fd0*/  IMAD.MOV.U32 R97, RZ, RZ, R113 ;  /* 0x000000ffff617224 */ /* 0x000fe200078e0071 */
[----:B------:R-:W-:Y:S01]  /*7fe0*/  F2FP.F16.E4M3.UNPACK_B R118, R86 ;  /* 0x00000056ff76723e */ /* 0x000fe200020006ff */
[----:B------:R-:W-:Y:S01]  /*7ff0*/  IMAD.MOV.U32 R98, RZ, RZ, R89 ;  /* 0x000000ffff627224 */ /* 0x000fe200078e0059 */
[----:B------:R-:W-:Y:S01]  /*8000*/  F2FP.F16.E4M3.UNPACK_B R119, R87 ;  /* 0x00000057ff77723e */ /* 0x000fe200020006ff */
[----:B------:R-:W-:Y:S01]  /*8010*/  IMAD.MOV.U32 R99, RZ, RZ, R101 ;  /* 0x000000ffff637224 */ /* 0x000fe200078e0065 */
[----:B------:R-:W-:Y:S01]  /*8020*/  F2FP.F16.E4M3.UNPACK_B R120, R82 ;  /* 0x00000052ff78723e */ /* 0x000fe200020006ff */
[----:B------:R-:W-:Y:S01]  /*8030*/  LDS.64 R92, [R4+UR9+0x2800] ;  /* 0x00280009045c7984 */ /* 0x000fe20008000a00 */
[----:B------:R-:W-:-:S04]  /*8040*/  F2FP.F16.E4M3.UNPACK_B R121, R83 ;  /* 0x00000053ff79723e */ /* 0x000fc800020006ff */
[----:B------:R-:W-:Y:S01]  /*8050*/  HMMA.16816.F32 R60, R96, R114, R60 ;  /* 0x00000072603c723c */ /* 0x000fe2000000183c */
[----:B------:R-:W-:Y:S02]  /*8060*/  F2FP.F16.E4M3.UNPACK_B R114, R90 ;  /* 0x0000005aff72723e */ /* 0x000fe400020006ff */
[----:B------:R-:W-:-:S05]  /*8070*/  F2FP.F16.E4M3.UNPACK_B R115, R91 ;  /* 0x0000005bff73723e */ /* 0x000fca00020006ff */
[----:B------:R-:W-:Y:S01]  /*8080*/  HMMA.16816.F32 R64, R96, R116, R64 ;  /* 0x000000746040723c */ /* 0x000fe20000001840 */
[----:B------:R-:W-:Y:S02]  /*8090*/  F2FP.F16.E4M3.UNPACK_B R116, R94 ;  /* 0x0000005eff74723e */ /* 0x000fe400020006ff */
[----:B------:R-:W-:-:S05]  /*80a0*/  F2FP.F16.E4M3.UNPACK_B R117, R95 ;  /* 0x0000005fff75723e */ /* 0x000fca00020006ff */
[C---:B------:R-:W-:Y:S08]  /*80b0*/  HMMA.16816.F32 R68, R96.reuse, R84, R68 ;  /* 0x000000546044723c */ /* 0x040ff00000001844 */
[----:B------:R-:W-:Y:S01]  /*80c0*/  HMMA.16816.F32 R72, R96, R80, R72 ;  /* 0x000000506048723c */ /* 0x000fe20000001848 */
[----:B0-----:R-:W-:Y:S02]  /*80d0*/  IMAD.MOV.U32 R96, RZ, RZ, R2 ;  /* 0x000000ffff607224 */ /* 0x001fe400078e0002 */
[----:B-1----:R-:W-:-:S02]  /*80e0*/  IMAD.MOV.U32 R97, RZ, RZ, R108 ;  /* 0x000000ffff617224 */ /* 0x002fc400078e006c */
[----:B------:R-:W-:Y:S02]  /*80f0*/  IMAD.MOV.U32 R98, RZ, RZ, R102 ;  /* 0x000000ffff627224 */ /* 0x000fe400078e0066 */
[----:B------:R-:W-:-:S07]  /*8100*/  IMAD.MOV.U32 R99, RZ, RZ, R106 ;  /* 0x000000ffff637224 */ /* 0x000fce00078e006a */
[C---:B------:R-:W-:Y:S08]  /*8110*/  HMMA.16816.F32 R44, R96.reuse, R114, R44 ;  /* 0x00000072602c723c */ /* 0x040ff0000000182c */
[C---:B------:R-:W-:Y:S08]  /*8120*/  HMMA.16816.F32 R48, R96.reuse, R116, R48 ;  /* 0x000000746030723c */ /* 0x040ff00000001830 */
[C---:B------:R-:W-:Y:S08]  /*8130*/  HMMA.16816.F32 R52, R96.reuse, R118, R52 ;  /* 0x000000766034723c */ /* 0x040ff00000001834 */
[----:B------:R-:W-:Y:S01]  /*8140*/  HMMA.16816.F32 R56, R96, R120, R56 ;  /* 0x000000786038723c */ /* 0x000fe20000001838 */
[----:B------:R-:W0:Y:S04]  /*8150*/  LDS.64 R96, [R100+UR9+0x2800] ;  /* 0x0028000964607984 */ /* 0x000e280008000a00 */
[----:B------:R-:W1:Y:S04]  /*8160*/  LDS.64 R100, [R100+UR9+0x2c00] ;  /* 0x002c000964647984 */ /* 0x000e680008000a00 */
[----:B------:R-:W2:Y:S01]  /*8170*/  LDS.64 R98, [R4+UR9+0x2c00] ;  /* 0x002c000904627984 */ /* 0x000ea20008000a00 */
[----:B------:R-:W-:Y:S01]  /*8180*/  F2FP.F16.E4M3.UNPACK_B R110, R90.H1 ;  /* 0x0000005aff6e723e */ /* 0x000fe200030006ff */
[----:B------:R-:W-:Y:S01]  /*8190*/  IMAD.MOV.U32 R88, RZ, RZ, R3 ;  /* 0x000000ffff587224 */ /* 0x000fe200078e0003 */
[----:B------:R-:W-:Y:S01]  /*81a0*/  F2FP.F16.E4M3.UNPACK_B R111, R91.H1 ;  /* 0x0000005bff6f723e */ /* 0x000fe200030006ff */
[----:B------:R-:W-:Y:S01]  /*81b0*/  IMAD.MOV.U32 R89, RZ, RZ, R109 ;  /* 0x000000ffff597224 */ /* 0x000fe200078e006d */
[----:B------:R-:W-:Y:S01]  /*81c0*/  F2FP.F16.E4M3.UNPACK_B R94, R94.H1 ;  /* 0x0000005eff5e723e */ /* 0x000fe200030006ff */
[----:B------:R-:W-:Y:S01]  /*81d0*/  IMAD.MOV.U32 R90, RZ, RZ, R103 ;  /* 0x000000ffff5a7224 */ /* 0x000fe200078e0067 */
[----:B------:R-:W-:Y:S01]  /*81e0*/  F2FP.F16.E4M3.UNPACK_B R95, R95.H1 ;  /* 0x0000005fff5f723e */ /* 0x000fe200030006ff */
[----:B------:R-:W-:-:S02]  /*81f0*/  IMAD.MOV.U32 R91, RZ, RZ, R107 ;  /* 0x000000ffff5b7224 */ /* 0x000fc400078e006b */
[----:B------:R-:W-:Y:S02]  /*8200*/  IMAD.MOV.U32 R80, RZ, RZ, R3 ;  /* 0x000000ffff507224 */ /* 0x000fe400078e0003 */
[----:B------:R-:W-:-:S03]  /*8210*/  IMAD.MOV.U32 R81, RZ, RZ, R109 ;  /* 0x000000ffff517224 */ /* 0x000fc600078e006d */
[C---:B------:R-:W-:Y:S08]  /*8220*/  HMMA.16816.F32 R44, R88.reuse, R110, R44 ;  /* 0x0000006e582c723c */ /* 0x040ff0000000182c */
[----:B------:R-:W-:Y:S01]  /*8230*/  HMMA.16816.F32 R48, R88, R94, R48 ;  /* 0x0000005e5830723c */ /* 0x000fe20000001830 */
[----:B------:R-:W-:Y:S01]  /*8240*/  F2FP.F16.E4M3.UNPACK_B R88, R82.H1 ;  /* 0x00000052ff58723e */ /* 0x000fe200030006ff */
[----:B------:R-:W-:Y:S01]  /*8250*/  IMAD.MOV.U32 R82, RZ, RZ, R103 ;  /* 0x000000ffff527224 */ /* 0x000fe200078e0067 */
[----:B------:R-:W-:Y:S01]  /*8260*/  F2FP.F16.E4M3.UNPACK_B R89, R83.H1 ;  /* 0x00000053ff59723e */ /* 0x000fe200030006ff */
[----:B------:R-:W-:-:S07]  /*8270*/  IMAD.MOV.U32 R83, RZ, RZ, R107 ;  /* 0x000000ffff537224 */ /* 0x000fce00078e006b */
[----:B------:R-:W-:Y:S01]  /*8280*/  HMMA.16816.F32 R56, R80, R88, R56 ;  /* 0x000000585038723c */ /* 0x000fe20000001838 */
[----:B0-----:R-:W-:Y:S02]  /*8290*/  IMAD.MOV.U32 R80, RZ, RZ, R96 ;  /* 0x000000ffff507224 */ /* 0x001fe400078e0060 */
[----:B-1----:R-:W-:Y:S02]  /*82a0*/  IMAD.MOV.U32 R81, RZ, RZ, R100 ;  /* 0x000000ffff517224 */ /* 0x002fe400078e0064 */
[----:B------:R-:W-:Y:S02]  /*82b0*/  IMAD.MOV.U32 R82, RZ, RZ, R92 ;  /* 0x000000ffff527224 */ /* 0x000fe400078e005c */
[----:B--2---:R-:W-:-:S07]  /*82c0*/  IMAD.MOV.U32 R83, RZ, RZ, R98 ;  /* 0x000000ffff537224 */ /* 0x004fce00078e0062 */
[C---:B------:R-:W-:Y:S08]  /*82d0*/  HMMA.16816.F32 R60, R80.reuse, R114, R60 ;  /* 0x00000072503c723c */ /* 0x040ff0000000183c */
[C---:B------:R-:W-:Y:S08]  /*82e0*/  HMMA.16816.F32 R64, R80.reuse, R116, R64 ;  /* 0x000000745040723c */ /* 0x040ff00000001840 */
[C---:B------:R-:W-:Y:S08]  /*82f0*/  HMMA.16816.F32 R68, R80.reuse, R118, R68 ;  /* 0x000000765044723c */ /* 0x040ff00000001844 */
[----:B------:R-:W-:Y:S01]  /*8300*/  HMMA.16816.F32 R72, R80, R120, R72 ;  /* 0x000000785048723c */ /* 0x000fe20000001848 */
[----:B------:R-:W-:Y:S01]  /*8310*/  F2FP.F16.E4M3.UNPACK_B R112, R86.H1 ;  /* 0x00000056ff70723e */ /* 0x000fe200030006ff */
[----:B------:R-:W-:Y:S01]  /*8320*/  IMAD.MOV.U32 R84, RZ, RZ, R3 ;  /* 0x000000ffff547224 */ /* 0x000fe200078e0003 */
[----:B------:R-:W-:Y:S01]  /*8330*/  F2FP.F16.E4M3.UNPACK_B R113, R87.H1 ;  /* 0x00000057ff71723e */ /* 0x000fe200030006ff */
[----:B------:R-:W-:-:S02]  /*8340*/  IMAD.MOV.U32 R85, RZ, RZ, R109 ;  /* 0x000000ffff557224 */ /* 0x000fc400078e006d */
[----:B------:R-:W-:Y:S02]  /*8350*/  IMAD.MOV.U32 R86, RZ, RZ, R103 ;  /* 0x000000ffff567224 */ /* 0x000fe400078e0067 */
[----:B------:R-:W-:Y:S02]  /*8360*/  IMAD.MOV.U32 R87, RZ, RZ, R107 ;  /* 0x000000ffff577224 */ /* 0x000fe400078e006b */
[----:B------:R-:W-:Y:S02]  /*8370*/  IMAD.MOV.U32 R80, RZ, RZ, R97 ;  /* 0x000000ffff507224 */ /* 0x000fe400078e0061 */
[----:B------:R-:W-:Y:S02]  /*8380*/  IMAD.MOV.U32 R81, RZ, RZ, R101 ;  /* 0x000000ffff517224 */ /* 0x000fe400078e0065 */
[----:B------:R-:W-:Y:S02]  /*8390*/  IMAD.MOV.U32 R82, RZ, RZ, R93 ;  /* 0x000000ffff527224 */ /* 0x000fe400078e005d */
[----:B------:R-:W-:Y:S01]  /*83a0*/  IMAD.MOV.U32 R83, RZ, RZ, R99 ;  /* 0x000000ffff537224 */ /* 0x000fe200078e0063 */
[----:B------:R-:W-:Y:S01]  /*83b0*/  HMMA.16816.F32 R52, R84, R112, R52 ;  /* 0x000000705434723c */ /* 0x000fe20000001834 */
[----:B------:R-:W-:-:S07]  /*83c0*/  UIADD3 UR6, UPT, UPT, UR6, 0x40, URZ ;  /* 0x0000004006067890 */ /* 0x000fce000fffe0ff */
[----:B------:R-:W-:Y:S01]  /*83d0*/  HMMA.16816.F32 R60, R80, R110, R60 ;  /* 0x0000006e503c723c */ /* 0x000fe2000000183c */
[----:B------:R-:W-:-:S07]  /*83e0*/  UISETP.GE.AND UP0, UPT, UR6, UR16, UPT ;  /* 0x000000100600728c */ /* 0x000fce000bf06270 */
[C---:B------:R-:W-:Y:S08]  /*83f0*/  HMMA.16816.F32 R64, R80.reuse, R94, R64 ;  /* 0x0000005e5040723c */ /* 0x040ff00000001840 */
[C---:B------:R-:W-:Y:S08]  /*8400*/  HMMA.16816.F32 R68, R80.reuse, R112, R68 ;  /* 0x000000705044723c */ /* 0x040ff00000001844 */
[----:B------:R-:W-:Y:S01]  /*8410*/  HMMA.16816.F32 R72, R80, R88, R72 ;  /* 0x000000585048723c */ /* 0x000fe20000001848 */
[----:B------:R-:W-:-:S02]  /*8420*/  FFMA2 R42, R42.F32x2.HI_LO, R38.F32x2.HI_LO, R104.F32x2.HI_LO ;  /* 0x000000262a2a7249 */ /* 0x000fc40000000068 */
[----:B------:R-:W-:Y:S02]  /*8430*/  IMAD.MOV.U32 R39, RZ, RZ, R0 ;  /* 0x000000ffff277224 */ /* 0x000fe400078e0000 */
[----:B------:R-:W-:Y:S02]  /*8440*/  IMAD.MOV.U32 R2, RZ, RZ, R76 ;  /* 0x000000ffff027224 */ /* 0x000fe400078e004c */
[----:B------:R-:W-:Y:S02]  /*8450*/  IMAD.MOV.U32 R3, RZ, RZ, R77 ;  /* 0x000000ffff037224 */ /* 0x000fe400078e004d */
[----:B------:R-:W-:Y:S01]  /*8460*/  IMAD.MOV.U32 R38, RZ, RZ, R78 ;  /* 0x000000ffff267224 */ /* 0x000fe200078e004e */
[----:B------:R-:W-:Y:S02]  /*8470*/  ULEA UR5, UR14, UR5, 0x6 ;  /* 0x000000050e057291 */ /* 0x000fe4000f8e30ff */
[----:B------:R-:W-:Y:S01]  /*8480*/  ULEA UR4, UR15, UR4, 0x6 ;  /* 0x000000040f047291 */ /* 0x000fe2000f8e30ff */
[----:B------:R-:W-:Y:S11]  /*8490*/  BRA.U !UP0, `(.L_x_1) ;  /* 0xffffffad08bc7547 */ /* 0x000ff6000b83ffff */
.L_x_0:
[----:B------:R-:W0:Y:S01]  /*84a0*/  S2R R5, SR_TID.X ;  /* 0x0000000000057919 */ /* 0x000e220000002100 */
[C---:B------:R-:W-:Y:S01]  /*84b0*/  FSETP.GT.AND P2, PT, |R41|.reuse, 8.50705917302346158658e+37, PT ;  /* 0x7e8000002900780b */ /* 0x040fe20003f44200 */
[----:B------:R-:W-:Y:S01]  /*84c0*/  IMAD.MOV.U32 R24, RZ, RZ, R42 ;  /* 0x000000ffff187224 */ /* 0x000fe200078e002a */
[C---:B------:R-:W-:Y:S01]  /*84d0*/  FSETP.GEU.AND P3, PT, |R41|.reuse, 1.175494350822287508e-38, PT ;  /* 0x008000002900780b */ /* 0x040fe20003f6e200 */
[----:B------:R-:W-:Y:S01]  /*84e0*/  IMAD.MOV.U32 R20, RZ, RZ, R45 ;  /* 0x000000ffff147224 */ /* 0x000fe200078e002d */
[----:B------:R-:W-:Y:S01]  /*84f0*/  FSETP.GEU.AND P6, PT, R41, 1.175494350822287508e-38, PT ;  /* 0x008000002900780b */ /* 0x000fe20003fce000 */
[----:B------:R-:W-:Y:S01]  /*8500*/  IMAD.MOV.U32 R18, RZ, RZ, R49 ;  /* 0x000000ffff127224 */ /* 0x000fe200078e0031 */
[----:B------:R-:W-:Y:S01]  /*8510*/  FSETP.GT.AND P1, PT, |R40|, 8.50705917302346158658e+37, PT ;  /* 0x7e8000002800780b */ /* 0x000fe20003f24200 */
[----:B------:R-:W-:Y:S01]  /*8520*/  IMAD.MOV.U32 R22, RZ, RZ, R44 ;  /* 0x000000ffff167224 */ /* 0x000fe200078e002c */
[----:B------:R-:W-:Y:S01]  /*8530*/  FSEL R12, RZ, -23, P6 ;  /* 0xc1b80000ff0c7808 */ /* 0x000fe20003000000 */
[----:B------:R-:W-:Y:S01]  /*8540*/  IMAD.MOV.U32 R19, RZ, RZ, R43 ;  /* 0x000000ffff137224 */ /* 0x000fe200078e002b */
[----:B------:R-:W1:Y:S08]  /*8550*/  S2UR UR5, SR_CgaCtaId ;  /* 0x00000000000579c3 */ /* 0x000e700000008800 */
[----:B------:R-:W-:Y:S01]  /*8560*/  BAR.SYNC.DEFER_BLOCKING 0x0 ;  /* 0x0000000000007b1d */ /* 0x000fe20000010000 */
[----:B------:R-:W-:Y:S01]  /*8570*/  @P2 FMUL R50, R50, 0.25 ;  /* 0x3e80000032322820 */ /* 0x000fe20000400000 */
[----:B------:R-:W-:Y:S01]  /*8580*/  @P2 FMUL R59, R59, 0.25 ;  /* 0x3e8000003b3b2820 */ /* 0x000fe20000400000 */
[----:B------:R-:W-:Y:S01]  /*8590*/  @P2 FMUL R58, R58, 0.25 ;  /* 0x3e8000003a3a2820 */ /* 0x000fe20000400000 */
[----:B------:R-:W-:Y:S01]  /*85a0*/  @P2 FMUL R55, R55, 0.25 ;  /* 0x3e80000037372820 */ /* 0x000fe20000400000 */
[----:B------:R-:W-:Y:S01]  /*85b0*/  @P2 FMUL R54, R54, 0.25 ;  /* 0x3e80000036362820 */ /* 0x000fe20000400000 */
[----:B------:R-:W-:Y:S01]  /*85c0*/  @P2 FMUL R51, R51, 0.25 ;  /* 0x3e80000033332820 */ /* 0x000fe20000400000 */
[----:B------:R-:W-:Y:S01]  /*85d0*/  @P2 FMUL R47, R47, 0.25 ;  /* 0x3e8000002f2f2820 */ /* 0x000fe20000400000 */
[----:B------:R-:W-:Y:S01]  /*85e0*/  @!P3 FMUL R50, R50, 16777216 ;  /* 0x4b8000003232b820 */ /* 0x000fe20000400000 */
[----:B------:R-:W-:Y:S01]  /*85f0*/  @!P3 FMUL R59, R59, 16777216 ;  /* 0x4b8000003b3bb820 */ /* 0x000fe20000400000 */
[----:B------:R-:W-:Y:S01]  /*8600*/  @!P3 FMUL R58, R58, 16777216 ;  /* 0x4b8000003a3ab820 */ /* 0x000fe20000400000 */
[----:B------:R-:W-:Y:S01]  /*8610*/  @!P3 FMUL R55, R55, 16777216 ;  /* 0x4b8000003737b820 */ /* 0x000fe20000400000 */
[----:B------:R-:W-:Y:S01]  /*8620*/  @!P3 FMUL R54, R54, 16777216 ;  /* 0x4b8000003636b820 */ /* 0x000fe20000400000 */
[----:B------:R-:W-:Y:S01]  /*8630*/  @!P3 FMUL R51, R51, 16777216 ;  /* 0x4b8000003333b820 */ /* 0x000fe20000400000 */
[----:B------:R-:W-:Y:S01]  /*8640*/  @!P3 FMUL R47, R47, 16777216 ;  /* 0x4b8000002f2fb820 */ /* 0x000fe20000400000 */
[----:B------:R-:W-:Y:S01]  /*8650*/  @P1 FMUL R57, R57, 0.25 ;  /* 0x3e80000039391820 */ /* 0x000fe20000400000 */
[----:B------:R-:W-:Y:S01]  /*8660*/  @P1 FMUL R56, R56, 0.25 ;  /* 0x3e80000038381820 */ /* 0x000fe20000400000 */
[----:B------:R-:W-:Y:S01]  /*8670*/  @P1 FMUL R53, R53, 0.25 ;  /* 0x3e80000035351820 */ /* 0x000fe20000400000 */
[----:B------:R-:W-:Y:S01]  /*8680*/  @P1 FMUL R52, R52, 0.25 ;  /* 0x3e80000034341820 */ /* 0x000fe20000400000 */
[--C-:B0-----:R-:W-:Y:S01]  /*8690*/  SHF.R.S32.HI R4, RZ, 0x3, R5.reuse ;  /* 0x00000003ff047819 */ /* 0x101fe20000011405 */
[C---:B------:R-:W-:Y:S01]  /*86a0*/  IMAD.SHL.U32 R2, R5.reuse, 0x2, RZ ;  /* 0x0000000205027824 */ /* 0x040fe200078e00ff */
[----:B------:R-:W-:Y:S01]  /*86b0*/  SHF.R.S32.HI R6, RZ, 0x4, R5 ;  /* 0x00000004ff067819 */ /* 0x000fe20000011405 */
[C---:B------:R-:W-:Y:S01]  /*86c0*/  IMAD.SHL.U32 R8, R5.reuse, 0x40, RZ ;  /* 0x0000004005087824 */ /* 0x040fe200078e00ff */
[----:B------:R-:W-:Y:S01]  /*86d0*/  SGXT R4, R4, 0x1 ;  /* 0x000000010404781a */ /* 0x000fe20000000200 */
[----:B------:R-:W-:Y:S01]  /*86e0*/  @P1 FMUL R18, R18, 0.25 ;  /* 0x3e80000012121820 */ /* 0x000fe20000400000 */
[C---:B------:R-:W-:Y:S01]  /*86f0*/  LOP3.LUT R9, R5.reuse, 0x60, RZ, 0xc0, !PT ;  /* 0x0000006005097812 */ /* 0x040fe200078ec0ff */
[----:B------:R-:W-:Y:S01]  /*8700*/  @P1 FMUL R48, R48, 0.25 ;  /* 0x3e80000030301820 */ /* 0x000fe20000400000 */
[----:B------:R-:W-:Y:S01]  /*8710*/  LOP3.LUT R2, R2, 0x3c, RZ, 0xc0, !PT ;  /* 0x0000003c02027812 */ /* 0x000fe200078ec0ff */
[----:B------:R-:W-:Y:S01]  /*8720*/  @P1 FMUL R20, R20, 0.25 ;  /* 0x3e80000014141820 */ /* 0x000fe20000400000 */
[----:B------:R-:W-:Y:S01]  /*8730*/  LOP3.LUT R3, R5, 0x7, RZ, 0xc0, !PT ;  /* 0x0000000705037812 */ /* 0x000fe200078ec0ff */
[----:B------:R-:W-:Y:S01]  /*8740*/  @P1 FMUL R22, R22, 0.25 ;  /* 0x3e80000016161820 */ /* 0x000fe20000400000 */
[----:B------:R-:W-:Y:S01]  /*8750*/  SGXT R6, R6, 0x1 ;  /* 0x000000010606781a */ /* 0x000fe20000000200 */
[----:B------:R-:W-:Y:S01]  /*8760*/  IMAD R9, R9, 0x8, R2 ;  /* 0x0000000809097824 */ /* 0x000fe200078e0202 */
[----:B------:R-:W-:Y:S01]  /*8770*/  LOP3.LUT R4, R4, 0x440, RZ, 0xc0, !PT ;  /* 0x0000044004047812 */ /* 0x000fe200078ec0ff */
[----:B------:R-:W-:Y:S01]  /*8780*/  IMAD.SHL.U32 R2, R5, 0x4, RZ ;  /* 0x0000000405027824 */ /* 0x000fe200078e00ff */
[----:B------:R-:W-:Y:S01]  /*8790*/  LOP3.LUT R7, R6, 0x804, RZ, 0xc0, !PT ;  /* 0x0000080406077812 */ /* 0x000fe200078ec0ff */
[----:B------:R-:W-:Y:S01]  /*87a0*/  FMUL R16, R19, 8388608 ;  /* 0x4b00000013107820 */ /* 0x000fe20000400000 */
[----:B------:R-:W-:Y:S01]  /*87b0*/  LOP3.LUT R8, R8, 0x40, RZ, 0xc0, !PT ;  /* 0x0000004008087812 */ /* 0x000fe200078ec0ff */
[----:B------:R-:W-:Y:S01]  /*87c0*/  IMAD R6, R3, 0x8, R4 ;  /* 0x0000000803067824 */ /* 0x000fe200078e0204 */
[----:B------:R-:W-:Y:S01]  /*87d0*/  LOP3.LUT R4, R7, 0x80, R2, 0xf8, !PT ;  /* 0x0000008007047812 */ /* 0x000fe200078ef802 */
[----:B------:R-:W-:Y:S01]  /*87e0*/  UMOV UR4, 0x400 ;  /* 0x0000040000047882 */ /* 0x000fe20000000000 */
[----:B------:R-:W-:Y:S01]  /*87f0*/  LOP3.LUT R10, R5, 0x7f, RZ, 0xc0, !PT ;  /* 0x0000007f050a7812 */ /* 0x000fe200078ec0ff */
[----:B------:R-:W-:Y:S01]  /*8800*/  IMAD.IADD R9, R8, 0x1, R9 ;  /* 0x0000000108097824 */ /* 0x000fe200078e0209 */
[----:B------:R-:W-:Y:S01]  /*8810*/  LOP3.LUT R7, R6, 0x40, R5, 0x78, !PT ;  /* 0x0000004006077812 */ /* 0x000fe200078e7805 */
[C---:B------:R-:W-:Y:S01]  /*8820*/  FMUL R6, R41.reuse, 8388608 ;  /* 0x4b00000029067820 */ /* 0x040fe20000400000 */
[----:B------:R-:W-:Y:S01]  /*8830*/  IMAD.MOV.U32 R8, RZ, RZ, R46 ;  /* 0x000000ffff087224 */ /* 0x000fe200078e002e */
[----:B------:R-:W-:Y:S01]  /*8840*/  ISETP.GE.U32.AND P0, PT, R10, 0x20, PT ;  /* 0x000000200a00780c */ /* 0x000fe20003f06070 */
[----:B-1----:R-:W-:Y:S01]  /*8850*/  ULEA UR6, UR5, UR4, 0x18 ;  /* 0x0000000405067291 */ /* 0x002fe2000f8ec0ff */
[----:B------:R-:W-:Y:S01]  /*8860*/  LOP3.LUT R4, R4, R7, RZ, 0xfc, !PT ;  /* 0x0000000704047212 */ /* 0x000fe200078efcff */
[----:B------:R-:W-:Y:S01]  /*8870*/  @P2 FMUL R8, R8, 0.25 ;  /* 0x3e80000008082820 */ /* 0x000fe20000400000 */
[----:B------:R-:W-:Y:S01]  /*8880*/  FSEL R6, R6, R41, !P6 ;  /* 0x0000002906067208 */ /* 0x000fe20007000000 */
[----:B------:R-:W-:Y:S01]  /*8890*/  @P2 FMUL R41, R41, 0.25 ;  /* 0x3e80000029292820 */ /* 0x000fe20000400000 */
[----:B------:R-:W-:Y:S01]  /*88a0*/  FSETP.GEU.AND P2, PT, R40, 1.175494350822287508e-38, PT ;  /* 0x008000002800780b */ /* 0x000fe20003f4e000 */
[----:B------:R-:W-:Y:S01]  /*88b0*/  @!P3 FMUL R8, R8, 16777216 ;  /* 0x4b8000000808b820 */ /* 0x000fe20000400000 */
[----:B------:R-:W-:Y:S01]  /*88c0*/  FSETP.GT.AND P6, PT, |R19|, 8.50705917302346158658e+37, PT ;  /* 0x7e8000001300780b */ /* 0x000fe20003fc4200 */
[----:B------:R-:W-:Y:S01]  /*88d0*/  @!P3 FMUL R41, R41, 16777216 ;  /* 0x4b8000002929b820 */ /* 0x000fe20000400000 */
[----:B------:R-:W-:Y:S01]  /*88e0*/  FSETP.GEU.AND P3, PT, |R40|, 1.175494350822287508e-38, PT ;  /* 0x008000002800780b */ /* 0x000fe20003f6e200 */
[----:B------:R-:W-:Y:S01]  /*88f0*/  VIADD R11, R6, 0xc0cafb0d ;  /* 0xc0cafb0d060b7836 */ /* 0x000fe20000000000 */
[----:B------:R-:W-:Y:S01]  /*8900*/  FSEL R10, RZ, -23, P2 ;  /* 0xc1b80000ff0a7808 */ /* 0x000fe20001000000 */
[----:B------:R-:W0:Y:S01]  /*8910*/  MUFU.RCP R7, R41 ;  /* 0x0000002900077308 */ /* 0x000e220000001000 */
[----:B------:R-:W-:Y:S01]  /*8920*/  FSETP.GEU.AND P5, PT, |R19|, 1.175494350822287508e-38, PT ;  /* 0x008000001300780b */ /* 0x000fe20003fae200 */
[----:B------:R-:W1:Y:S01]  /*8930*/  S2R R90, SR_TID.X ;  /* 0x00000000005a7919 */ /* 0x000e620000002100 */
[----:B------:R-:W-:Y:S01]  /*8940*/  LOP3.LUT R15, R11, 0xff800000, RZ, 0xc0, !PT ;  /* 0xff8000000b0f7812 */ /* 0x000fe200078ec0ff */
[----:B------:R-:W2:Y:S01]  /*8950*/  LDCU.64 UR4, c[0x0][0x3e0] ;  /* 0x00007c00ff0477ac */ /* 0x000ea20008000a00 */
[----:B------:R-:W-:Y:S01]  /*8960*/  FSETP.GEU.AND P4, PT, R19, 1.175494350822287508e-38, PT ;  /* 0x008000001300780b */ /* 0x000fe20003f8e000 */
[----:B------:R-:W3:Y:S01]  /*8970*/  S2R R88, SR_CTAID.X ;  /* 0x0000000000587919 */ /* 0x000ee20000002500 */
[----:B------:R-:W-:Y:S01]  /*8980*/  I2FP.F32.S32 R13, R15 ;  /* 0x0000000f000d7245 */ /* 0x000fe20000201400 */
        /* <DEDUP_REMOVED lines=9> */
[C---:B0-----:R-:W-:Y:S01]  /*8a20*/  FMUL R46, R7.reuse, R50 ;  /* 0x00000032072e7220 */ /* 0x041fe20000400000 */
[C---:B------:R-:W-:Y:S01]  /*8a30*/  FMUL R37, R7.reuse, R59 ;  /* 0x0000003b07257220 */ /* 0x040fe20000400000 */
[C---:B------:R-:W-:Y:S01]  /*8a40*/  FMUL R38, R7.reuse, R58 ;  /* 0x0000003a07267220 */ /* 0x040fe20000400000 */
[C---:B------:R-:W-:Y:S01]  /*8a50*/  FMUL R41, R7.reuse, R55 ;  /* 0x0000003707297220 */ /* 0x040fe20000400000 */
[C---:B------:R-:W-:Y:S01]  /*8a60*/  FMUL R42, R7.reuse, R54 ;  /* 0x00000036072a7220 */ /* 0x040fe20000400000 */
[C---:B------:R-:W-:Y:S01]  /*8a70*/  FMUL R45, R7.reuse, R51 ;  /* 0x00000033072d7220 */ /* 0x040fe20000400000 */
[C---:B------:R-:W-:Y:S01]  /*8a80*/  FMUL R49, R7.reuse, R47 ;  /* 0x0000002f07317220 */ /* 0x040fe20000400000 */
[----:B------:R-:W-:Y:S01]  /*8a90*/  FMUL R50, R7, R8 ;  /* 0x0000000807327220 */ /* 0x000fe20000400000 */
[----:B------:R-:W-:Y:S01]  /*8aa0*/  FMUL R7, R40, 8388608 ;  /* 0x4b00000028077820 */ /* 0x000fe20000400000 */
[----:B------:R-:W-:Y:S01]  /*8ab0*/  @!P3 FMUL R22, R22, 16777216 ;  /* 0x4b8000001616b820 */ /* 0x000fe20000400000 */
[----:B------:R-:W-:Y:S01]  /*8ac0*/  FFMA.FTZ R12, R13, 1.1920928955078125e-07, R12 ;  /* 0x340000000d0c7823 */ /* 0x000fe2000001000c */
[----:B------:R-:W-:Y:S01]  /*8ad0*/  @P6 FMUL R67, R67, 0.25 ;  /* 0x3e80000043436820 */ /* 0x000fe20000400000 */
[----:B------:R-:W-:Y:S01]  /*8ae0*/  @P6 FMUL R66, R66, 0.25 ;  /* 0x3e80000042426820 */ /* 0x000fe20000400000 */
[----:B------:R-:W-:Y:S01]  /*8af0*/  FSEL R7, R7, R40, !P2 ;  /* 0x0000002807077208 */ /* 0x000fe20005000000 */
[----:B------:R-:W-:Y:S01]  /*8b00*/  @P1 FMUL R40, R40, 0.25 ;  /* 0x3e80000028281820 */ /* 0x000fe20000400000 */
[C---:B------:R-:W-:Y:S01]  /*8b10*/  FSETP.GT.AND P1, PT, |R24|.reuse, 8.50705917302346158658e+37, PT ;  /* 0x7e8000001800780b */ /* 0x040fe20003f24200 */
[----:B------:R-:W-:Y:S01]  /*8b20*/  @P6 FMUL R63, R63, 0.25 ;  /* 0x3e8000003f3f6820 */ /* 0x000fe20000400000 */
[----:B------:R-:W-:Y:S01]  /*8b30*/  FSETP.GEU.AND P2, PT, R24, 1.175494350822287508e-38, PT ;  /* 0x008000001800780b */ /* 0x000fe20003f4e000 */
[----:B------:R-:W-:-:S02]  /*8b40*/  VIADD R8, R7, 0xc0cafb0d ;  /* 0xc0cafb0d07087836 */ /* 0x000fc40000000000 */
[----:B------:R-:W-:Y:S01]  /*8b50*/  @!P3 FMUL R40, R40, 16777216 ;  /* 0x4b8000002828b820 */ /* 0x000fe20000400000 */
[----:B------:R-:W-:Y:S01]  /*8b60*/  FSETP.GEU.AND P3, PT, |R24|, 1.175494350822287508e-38, PT ;  /* 0x008000001800780b */ /* 0x000fe20003f6e200 */
[----:B------:R-:W-:Y:S01]  /*8b70*/  @P6 FMUL R62, R62, 0.25 ;  /* 0x3e8000003e3e6820 */ /* 0x000fe20000400000 */
[----:B------:R-:W-:Y:S01]  /*8b80*/  @P6 FMUL R75, R75, 0.25 ;  /* 0x3e8000004b4b6820 */ /* 0x000fe20000400000 */
[----:B------:R-:W-:Y:S01]  /*8b90*/  LOP3.LUT R14, R8, 0xff800000, RZ, 0xc0, !PT ;  /* 0xff800000080e7812 */ /* 0x000fe200078ec0ff */
[----:B------:R-:W0:Y:S01]  /*8ba0*/  MUFU.RCP R17, R40 ;  /* 0x0000002800117308 */ /* 0x000e220000001000 */
[----:B------:R-:W-:Y:S01]  /*8bb0*/  FSEL R8, R16, R19, !P4 ;  /* 0x0000001310087208 */ /* 0x000fe20006000000 */
[----:B------:R-:W-:Y:S01]  /*8bc0*/  @P6 FMUL R19, R19, 0.25 ;  /* 0x3e80000013136820 */ /* 0x000fe20000400000 */
[----:B------:R-:W-:Y:S01]  /*8bd0*/  I2FP.F32.S32 R11, R14 ;  /* 0x0000000e000b7245 */ /* 0x000fe20000201400 */
[----:B------:R-:W-:Y:S01]  /*8be0*/  @P1 FMUL R73, R73, 0.25 ;  /* 0x3e80000049491820 */ /* 0x000fe20000400000 */
[----:B------:R-:W-:Y:S01]  /*8bf0*/  @P1 FMUL R72, R72, 0.25 ;  /* 0x3e80000048481820 */ /* 0x000fe20000400000 */
[----:B------:R-:W-:Y:S01]  /*8c00*/  @!P5 FMUL R19, R19, 16777216 ;  /* 0x4b8000001313d820 */ /* 0x000fe20000400000 */
[----:B------:R-:W-:Y:S01]  /*8c10*/  @P1 FMUL R69, R69, 0.25 ;  /* 0x3e80000045451820 */ /* 0x000fe20000400000 */
[----:B------:R-:W-:Y:S01]  /*8c20*/  FFMA.FTZ R10, R11, 1.1920928955078125e-07, R10 ;  /* 0x340000000b0a7823 */ /* 0x000fe2000001000a */
[----:B------:R-:W-:Y:S01]  /*8c30*/  FMUL R11, R24, 8388608 ;  /* 0x4b000000180b7820 */ /* 0x000fe20000400000 */
[----:B------:R-:W-:Y:S01]  /*8c40*/  MUFU.RCP R13, R19 ;  /* 0x00000013000d7308 */ /* 0x000fe20000001000 */
[----:B------:R-:W-:Y:S01]  /*8c50*/  @P1 FMUL R68, R68, 0.25 ;  /* 0x3e80000044441820 */ /* 0x000fe20000400000 */
[----:B------:R-:W-:Y:S01]  /*8c60*/  @P1 FMUL R65, R65, 0.25 ;  /* 0x3e80000041411820 */ /* 0x000fe20000400000 */
[----:B------:R-:W-:Y:S01]  /*8c70*/  @P1 FMUL R64, R64, 0.25 ;  /* 0x3e80000040401820 */ /* 0x000fe20000400000 */
[----:B------:R-:W-:Y:S01]  /*8c80*/  FSEL R11, R11, R24, !P2 ;  /* 0x000000180b0b7208 */ /* 0x000fe20005000000 */
[----:B------:R-:W-:Y:S01]  /*8c90*/  @P1 FMUL R24, R24, 0.25 ;  /* 0x3e80000018181820 */ /* 0x000fe20000400000 */
[----:B------:R-:W-:Y:S01]  /*8ca0*/  @P1 FMUL R61, R61, 0.25 ;  /* 0x3e8000003d3d1820 */ /* 0x000fe20000400000 */
[----:B------:R-:W-:Y:S01]  /*8cb0*/  @P1 FMUL R60, R60, 0.25 ;  /* 0x3e8000003c3c1820 */ /* 0x000fe20000400000 */
[----:B0-----:R-:W-:Y:S01]  /*8cc0*/  FMUL R47, R17, R18 ;  /* 0x00000012112f7220 */ /* 0x001fe20000400000 */
[----:B------:R-:W-:Y:S01]  /*8cd0*/  @!P3 FMUL R24, R24, 16777216 ;  /* 0x4b8000001818b820 */ /* 0x000fe20000400000 */
[----:B------:R-:W-:Y:S01]  /*8ce0*/  @P6 FMUL R74, R74, 0.25 ;  /* 0x3e8000004a4a6820 */ /* 0x000fe20000400000 */
[----:B------:R-:W-:-:S02]  /*8cf0*/  VIADD R16, R11, 0xc0cafb0d ;  /* 0xc0cafb0d0b107836 */ /* 0x000fc40000000000 */
[----:B------:R-:W-:Y:S01]  /*8d00*/  FMUL R44, R17, R52 ;  /* 0x00000034112c7220 */ /* 0x000fe20000400000 */
[----:B------:R-:W0:Y:S01]  /*8d10*/  MUFU.RCP R23, R24 ;  /* 0x0000001800177308 */ /* 0x000e220000001000 */
[----:B------:R-:W-:Y:S02]  /*8d20*/  VIADD R18, R8, 0xc0cafb0d ;  /* 0xc0cafb0d08127836 */ /* 0x000fe40000000000 */
[----:B------:R-:W-:Y:S01]  /*8d30*/  @!P3 FMUL R73, R73, 16777216 ;  /* 0x4b8000004949b820 */ /* 0x000fe20000400000 */
[----:B------:R-:W-:Y:S01]  /*8d40*/  @!P3 FMUL R72, R72, 16777216 ;  /* 0x4b8000004848b820 */ /* 0x000fe20000400000 */
[----:B------:R-:W-:Y:S01]  /*8d50*/  @!P3 FMUL R69, R69, 16777216 ;  /* 0x4b8000004545b820 */ /* 0x000fe20000400000 */
[----:B------:R-:W-:Y:S01]  /*8d60*/  @!P3 FMUL R68, R68, 16777216 ;  /* 0x4b8000004444b820 */ /* 0x000fe20000400000 */
[----:B------:R-:W-:Y:S01]  /*8d70*/  @!P3 FMUL R65, R65, 16777216 ;  /* 0x4b8000004141b820 */ /* 0x000fe20000400000 */
[----:B------:R-:W-:Y:S01]  /*8d80*/  @!P3 FMUL R64, R64, 16777216 ;  /* 0x4b8000004040b820 */ /* 0x000fe20000400000 */
[----:B------:R-:W-:Y:S01]  /*8d90*/  @!P3 FMUL R61, R61, 16777216 ;  /* 0x4b8000003d3db820 */ /* 0x000fe20000400000 */
[C---:B------:R-:W-:Y:S01]  /*8da0*/  FMUL R43, R17.reuse, R53 ;  /* 0x00000035112b7220 */ /* 0x040fe20000400000 */
[C---:B------:R-:W-:Y:S01]  /*8db0*/  FMUL R48, R17.reuse, R48 ;  /* 0x0000003011307220 */ /* 0x040fe20000400000 */
[C---:B------:R-:W-:Y:S01]  /*8dc0*/  FMUL R51, R17.reuse, R20 ;  /* 0x0000001411337220 */ /* 0x040fe20000400000 */
[----:B------:R-:W-:Y:S01]  /*8dd0*/  FMUL R52, R17, R22 ;  /* 0x0000001611347220 */ /* 0x000fe20000400000 */
[----:B------:R-:W-:Y:S01]  /*8de0*/  @!P5 FMUL R71, R71, 16777216 ;  /* 0x4b8000004747d820 */ /* 0x000fe20000400000 */
        /* <DEDUP_REMOVED lines=8> */
[----:B------:R-:W-:Y:S01]  /*8e70*/  LOP3.LUT R16, R16, 0xff800000, RZ, 0xc0, !PT ;  /* 0xff80000010107812 */ /* 0x000fe200078ec0ff */
[C---:B0-----:R-:W-:Y:S01]  /*8e80*/  FMUL R24, R23.reuse, R73 ;  /* 0x0000004917187220 */ /* 0x041fe20000400000 */
[----:B------:R-:W-:Y:S01]  /*8e90*/  LOP3.LUT R19, R18, 0xff800000, RZ, 0xc0, !PT ;  /* 0xff80000012137812 */ /* 0x000fe200078ec0ff */
        /* <DEDUP_REMOVED lines=8> */
[C---:B------:R-:W-:Y:S01]  /*8f20*/  FMUL R26, R13.reuse, R71 ;  /* 0x000000470d1a7220 */ /* 0x040fe20000400000 */
[C---:B------:R-:W-:Y:S01]  /*8f30*/  FMUL R27, R13.reuse, R70 ;  /* 0x000000460d1b7220 */ /* 0x040fe20000400000 */
[C---:B------:R-:W-:Y:S01]  /*8f40*/  FMUL R30, R13.reuse, R67 ;  /* 0x000000430d1e7220 */ /* 0x040fe20000400000 */
[C---:B------:R-:W-:Y:S01]  /*8f50*/  FMUL R31, R13.reuse, R66 ;  /* 0x000000420d1f7220 */ /* 0x040fe20000400000 */
[C---:B------:R-:W-:Y:S01]  /*8f60*/  FMUL R34, R13.reuse, R63 ;  /* 0x0000003f0d227220 */ /* 0x040fe20000400000 */
[----:B------:R-:W-:Y:S01]  /*8f70*/  FMUL R35, R13, R62 ;  /* 0x0000003e0d237220 */ /* 0x000fe20000400000 */
[----:B------:R-:W-:Y:S01]  /*8f80*/  FMUL R23, R23, R60 ;  /* 0x0000003c17177220 */ /* 0x000fe20000400000 */
[----:B------:R-:W-:Y:S01]  /*8f90*/  F2FP.SATFINITE.E4M3.F32.PACK_AB_MERGE_C R51, R51, R52, RZ ;  /* 0x000000343333723e */ /* 0x000fe200048070ff */
[----:B------:R-:W-:Y:S01]  /*8fa0*/  FMUL R21, R13, R75 ;  /* 0x0000004b0d157220 */ /* 0x000fe20000400000 */
[----:B------:R-:W-:Y:S01]  /*8fb0*/  F2FP.SATFINITE.E4M3.F32.PACK_AB_MERGE_C R47, R47, R48, RZ ;  /* 0x000000302f2f723e */ /* 0x000fe200048070ff */
[----:B------:R-:W-:Y:S01]  /*8fc0*/  FMUL R22, R13, R74 ;  /* 0x0000004a0d167220 */ /* 0x000fe20000400000 */
[----:B------:R-:W-:Y:S01]  /*8fd0*/  F2FP.SATFINITE.E4M3.F32.PACK_AB_MERGE_C R43, R43, R44, RZ ;  /* 0x0000002c2b2b723e */ /* 0x000fe200048070ff */
[----:B------:R-:W-:Y:S01]  /*8fe0*/  IMAD.IADD R14, R7, 0x1, -R14 ;  /* 0x00000001070e7824 */ /* 0x000fe200078e0a0e */
[----:B------:R-:W-:Y:S01]  /*8ff0*/  F2FP.SATFINITE.E4M3.F32.PACK_AB_MERGE_C R49, R49, R50, RZ ;  /* 0x000000323131723e */ /* 0x000fe200048070ff */
[----:B------:R-:W0:Y:S01]  /*9000*/  LDC R72, c[0x0][0x3e8] ;  /* 0x0000fa00ff487b82 */ /* 0x000e220000000800 */
[----:B------:R-:W-:Y:S01]  /*9010*/  F2FP.SATFINITE.E4M3.F32.PACK_AB_MERGE_C R45, R45, R46, RZ ;  /* 0x0000002e2d2d723e */ /* 0x000fe200048070ff */
[----:B------:R-:W-:Y:S01]  /*9020*/  FADD R14, R14, -1 ;  /* 0xbf8000000e0e7421 */ /* 0x000fe20000000000 */
[----:B------:R-:W-:Y:S01]  /*9030*/  F2FP.SATFINITE.E4M3.F32.PACK_AB_MERGE_C R41, R41, R42, RZ ;  /* 0x0000002a2929723e */ /* 0x000fe200048070ff */
[----:B------:R-:W-:Y:S01]  /*9040*/  IMAD.IADD R15, R6, 0x1, -R15 ;  /* 0x00000001060f7824 */ /* 0x000fe200078e0a0f */
[----:B------:R-:W-:Y:S01]  /*9050*/  FSEL R17, RZ, -23, P4 ;  /* 0xc1b80000ff117808 */ /* 0x000fe20002000000 */
[----:B--2---:R-:W-:Y:S01]  /*9060*/  UIMAD UR4, UR8, UR4, URZ ;  /* 0x00000004080472a4 */ /* 0x004fe2000f8e02ff */
[----:B------:R-:W-:Y:S01]  /*9070*/  FSEL R13, RZ, -23, P2 ;  /* 0xc1b80000ff0d7808 */ /* 0x000fe20001000000 */
[----:B------:R-:W-:Y:S01]  /*9080*/  FADD R15, R15, -1 ;  /* 0xbf8000000f0f7421 */ /* 0x000fe20000000000 */
[----:B------:R-:W-:Y:S01]  /*9090*/  I2FP.F32.S32 R18, R16 ;  /* 0x0000001000127245 */ /* 0x000fe20000201400 */
[----:B------:R-:W-:Y:S01]  /*90a0*/  IMAD.IADD R16, R11, 0x1, -R16 ;  /* 0x000000010b107824 */ /* 0x000fe200078e0a10 */
[----:B------:R-:W-:Y:S01]  /*90b0*/  I2FP.F32.S32 R20, R19 ;  /* 0x0000001300147245 */ /* 0x000fe20000201400 */
[----:B------:R-:W-:Y:S01]  /*90c0*/  IMAD.IADD R19, R8, 0x1, -R19 ;  /* 0x0000000108137824 */ /* 0x000fe200078e0a13 */
[----:B------:R-:W-:Y:S01]  /*90d0*/  F2FP.SATFINITE.E4M3.F32.PACK_AB_MERGE_C R37, R37, R38, RZ ;  /* 0x000000262525723e */ /* 0x000fe200048070ff */
[----:B------:R-:W-:Y:S01]  /*90e0*/  FFMA.FTZ R18, R18, 1.1920928955078125e-07, R13 ;  /* 0x3400000012127823 */ /* 0x000fe2000001000d */
[----:B------:R-:W-:Y:S01]  /*90f0*/  F2FP.SATFINITE.E4M3.F32.PACK_AB_MERGE_C R39, R39, R40, RZ ;  /* 0x000000282727723e */ /* 0x000fe200048070ff */
[----:B------:R-:W-:Y:S01]  /*9100*/  FFMA.FTZ R17, R20, 1.1920928955078125e-07, R17 ;  /* 0x3400000014117823 */ /* 0x000fe20000010011 */
[----:B------:R-:W-:Y:S01]  /*9110*/  F2FP.SATFINITE.E4M3.F32.PACK_AB_MERGE_C R23, R36, R23, RZ ;  /* 0x000000172417723e */ /* 0x000fe200048070ff */
[----:B------:R-:W-:Y:S01]  /*9120*/  FADD R19, R19, -1 ;  /* 0xbf80000013137421 */ /* 0x000fe20000000000 */
[----:B------:R-:W-:Y:S01]  /*9130*/  F2FP.SATFINITE.E4M3.F32.PACK_AB_MERGE_C R34, R34, R35, RZ ;  /* 0x000000232222723e */ /* 0x000fe200048070ff */
[----:B------:R-:W2:Y:S01]  /*9140*/  LDC.64 R66, c[0x0][0x398] ;  /* 0x0000e600ff427b82 */ /* 0x000ea20000000a00 */
[----:B------:R-:W-:-:S02]  /*9150*/  F2FP.SATFINITE.E4M3.F32.PACK_AB_MERGE_C R32, R32, R33, RZ ;  /* 0x000000212020723e */ /* 0x000fc400048070ff */
[----:B------:R-:W-:Y:S02]  /*9160*/  F2FP.SATFINITE.E4M3.F32.PACK_AB_MERGE_C R30, R30, R31, RZ ;  /* 0x0000001f1e1e723e */ /* 0x000fe400048070ff */
[----:B------:R-:W-:Y:S02]  /*9170*/  F2FP.SATFINITE.E4M3.F32.PACK_AB_MERGE_C R28, R28, R29, RZ ;  /* 0x0000001d1c1c723e */ /* 0x000fe400048070ff */
[----:B------:R-:W-:Y:S02]  /*9180*/  F2FP.SATFINITE.E4M3.F32.PACK_AB_MERGE_C R26, R26, R27, RZ ;  /* 0x0000001b1a1a723e */ /* 0x000fe400048070ff */
[----:B------:R-:W-:Y:S02]  /*9190*/  LOP3.LUT R51, R51, 0xffff, RZ, 0xc0, !PT ;  /* 0x0000ffff33337812 */ /* 0x000fe400078ec0ff */
[----:B------:R-:W-:Y:S02]  /*91a0*/  LOP3.LUT R38, R47, 0xffff, RZ, 0xc0, !PT ;  /* 0x0000ffff2f267812 */ /* 0x000fe400078ec0ff */
[----:B------:R-:W-:-:S02]  /*91b0*/  LOP3.LUT R43, R43, 0xffff, RZ, 0xc0, !PT ;  /* 0x0000ffff2b2b7812 */ /* 0x000fc400078ec0ff */
[----:B------:R-:W-:Y:S02]  /*91c0*/  LOP3.LUT R49, R49, 0xffff, RZ, 0xc0, !PT ;  /* 0x0000ffff31317812 */ /* 0x000fe400078ec0ff */
[----:B------:R-:W-:Y:S02]  /*91d0*/  LOP3.LUT R40, R45, 0xffff, RZ, 0xc0, !PT ;  /* 0x0000ffff2d287812 */ /* 0x000fe400078ec0ff */
[----:B------:R-:W-:Y:S02]  /*91e0*/  LOP3.LUT R41, R41, 0xffff, RZ, 0xc0, !PT ;  /* 0x0000ffff29297812 */ /* 0x000fe400078ec0ff */
[----:B------:R-:W-:Y:S02]  /*91f0*/  F2FP.SATFINITE.E4M3.F32.PACK_AB_MERGE_C R27, R21, R22, RZ ;  /* 0x00000016151b723e */ /* 0x000fe400048070ff */
[----:B------:R-:W-:Y:S02]  /*9200*/  LOP3.LUT R33, R23, 0xffff, RZ, 0xc0, !PT ;  /* 0x0000ffff17217812 */ /* 0x000fe400078ec0ff */
[----:B------:R-:W-:-:S02]  /*9210*/  LOP3.LUT R34, R34, 0xffff, RZ, 0xc0, !PT ;  /* 0x0000ffff22227812 */ /* 0x000fc400078ec0ff */
[----:B------:R-:W-:Y:S02]  /*9220*/  LOP3.LUT R42, R32, 0xffff, RZ, 0xc0, !PT ;  /* 0x0000ffff202a7812 */ /* 0x000fe400078ec0ff */
[----:B------:R-:W-:Y:S02]  /*9230*/  LOP3.LUT R35, R30, 0xffff, RZ, 0xc0, !PT ;  /* 0x0000ffff1e237812 */ /* 0x000fe400078ec0ff */
[----:B------:R-:W-:Y:S02]  /*9240*/  LOP3.LUT R45, R28, 0xffff, RZ, 0xc0, !PT ;  /* 0x0000ffff1c2d7812 */ /* 0x000fe400078ec0ff */
[----:B------:R-:W-:Y:S02]  /*9250*/  LOP3.LUT R47, R26, 0xffff, RZ, 0xc0, !PT ;  /* 0x0000ffff1a2f7812 */ /* 0x000fe400078ec0ff */
[----:B------:R-:W-:Y:S02]  /*9260*/  PRMT R20, R43, 0x3340, R0 ;  /* 0x000033402b147816 */ /* 0x000fe40000000000 */
[----:B------:R-:W-:-:S02]  /*9270*/  PRMT R13, R51, 0x3340, R38 ;  /* 0x00003340330d7816 */ /* 0x000fc40000000026 */
[----:B------:R-:W-:Y:S02]  /*9280*/  PRMT R22, R41, 0x3340, R0 ;  /* 0x0000334029167816 */ /* 0x000fe40000000000 */
[----:B------:R-:W-:Y:S02]  /*9290*/  PRMT R21, R49, 0x3340, R40 ;  /* 0x0000334031157816 */ /* 0x000fe40000000028 */
[----:B------:R-:W-:Y:S02]  /*92a0*/  F2FP.SATFINITE.E4M3.F32.PACK_AB_MERGE_C R25, R24, R25, RZ ;  /* 0x000000191819723e */ /* 0x000fe400048070ff */
[--C-:B------:R-:W-:Y:S02]  /*92b0*/  PRMT R24, R45, 0x3340, R0.reuse ;  /* 0x000033402d187816 */ /* 0x100fe40000000000 */
[----:B------:R-:W-:Y:S02]  /*92c0*/  PRMT R29, R47, 0x3340, R0 ;  /* 0x000033402f1d7816 */ /* 0x000fe40000000000 */
[----:B------:R-:W-:-:S02]  /*92d0*/  PRMT R23, R33, 0x3340, R42 ;  /* 0x0000334021177816 */ /* 0x000fc4000000002a */
[----:B------:R-:W-:Y:S02]  /*92e0*/  PRMT R28, R34, 0x3340, R35 ;  /* 0x00003340221c7816 */ /* 0x000fe40000000023 */
[----:B------:R-:W-:Y:S02]  /*92f0*/  PRMT R26, R13, 0x5410, R20 ;  /* 0x000054100d1a7816 */ /* 0x000fe40000000014 */
[----:B------:R-:W-:Y:S02]  /*9300*/  PRMT R30, R21, 0x5410, R22 ;  /* 0x00005410151e7816 */ /* 0x000fe40000000016 */
[----:B------:R-:W-:Y:S02]  /*9310*/  SHF.R.U32.HI R13, RZ, 0x8, R51 ;  /* 0x00000008ff0d7819 */ /* 0x000fe40000011633 */
[----:B------:R-:W-:Y:S02]  /*9320*/  SHF.R.U32.HI R20, RZ, 0x8, R49 ;  /* 0x00000008ff147819 */ /* 0x000fe40000011631 */
[----:B------:R-:W-:-:S02]  /*9330*/  SHF.R.U32.HI R22, RZ, 0x8, R40 ;  /* 0x00000008ff167819 */ /* 0x000fc40000011628 */
[----:B------:R-:W-:Y:S02]  /*9340*/  PRMT R32, R23, 0x5410, R24 ;  /* 0x0000541017207816 */ /* 0x000fe40000000018 */
[----:B------:R-:W-:Y:S02]  /*9350*/  PRMT R36, R28, 0x5410, R29 ;  /* 0x000054101c247816 */ /* 0x000fe4000000001d */
[----:B------:R-:W-:Y:S02]  /*9360*/  SHF.R.U32.HI R24, RZ, 0x8, R41 ;  /* 0x00000008ff187819 */ /* 0x000fe40000011629 */
[----:B------:R-:W-:Y:S02]  /*9370*/  LOP3.LUT R28, R13, 0xffff, RZ, 0xc0, !PT ;  /* 0x0000ffff0d1c7812 */ /* 0x000fe400078ec0ff */
[----:B------:R-:W-:Y:S02]  /*9380*/  SHF.R.U32.HI R23, RZ, 0x8, R43 ;  /* 0x00000008ff177819 */ /* 0x000fe4000001162b */
[----:B------:R-:W-:-:S02]  /*9390*/  LOP3.LUT R22, R22, 0xffff, RZ, 0xc0, !PT ;  /* 0x0000ffff16167812 */ /* 0x000fc400078ec0ff */
[----:B------:R-:W-:Y:S02]  /*93a0*/  LOP3.LUT R13, R20, 0xffff, RZ, 0xc0, !PT ;  /* 0x0000ffff140d7812 */ /* 0x000fe400078ec0ff */
[----:B------:R-:W-:Y:S02]  /*93b0*/  LOP3.LUT R20, R24, 0xffff, RZ, 0xc0, !PT ;  /* 0x0000ffff18147812 */ /* 0x000fe400078ec0ff */
[----:B------:R-:W-:Y:S02]  /*93c0*/  LOP3.LUT R23, R23, 0xffff, RZ, 0xc0, !PT ;  /* 0x0000ffff17177812 */ /* 0x000fe400078ec0ff */
[----:B------:R-:W-:Y:S02]  /*93d0*/  PRMT R24, R13, 0x3340, R22 ;  /* 0x000033400d187816 */ /* 0x000fe40000000016 */
[----:B------:R-:W-:Y:S02]  /*93e0*/  SHF.R.U32.HI R13, RZ, 0x8, R33 ;  /* 0x00000008ff0d7819 */ /* 0x000fe40000011621 */
[----:B------:R-:W-:-:S02]  /*93f0*/  PRMT R31, R20, 0x3340, R1 ;  /* 0x00003340141f7816 */ /* 0x000fc40000000001 */
[----:B------:R-:W-:Y:S02]  /*9400*/  PRMT R29, R23, 0x3340, R0 ;  /* 0x00003340171d7816 */ /* 0x000fe40000000000 */
[----:B------:R-:W-:Y:S02]  /*9410*/  SHF.R.U32.HI R20, RZ, 0x8, R34 ;  /* 0x00000008ff147819 */ /* 0x000fe40000011622 */
[----:B------:R-:W-:Y:S02]  /*9420*/  SHF.R.U32.HI R23, RZ, 0x8, R45 ;  /* 0x00000008ff177819 */ /* 0x000fe4000001162d */
[----:B------:R-:W-:Y:S02]  /*9430*/  LOP3.LUT R34, R13, 0xffff, RZ, 0xc0, !PT ;  /* 0x0000ffff0d227812 */ /* 0x000fe400078ec0ff */
[----:B------:R-:W-:Y:S02]  /*9440*/  SHF.R.U32.HI R13, RZ, 0x8, R47 ;  /* 0x00000008ff0d7819 */ /* 0x000fe4000001162f */
[----:B------:R-:W-:-:S02]  /*9450*/  LOP3.LUT R23, R23, 0xffff, RZ, 0xc0, !PT ;  /* 0x0000ffff17177812 */ /* 0x000fc400078ec0ff */
[----:B------:R-:W-:Y:S01]  /*9460*/  SHF.R.U32.HI R21, RZ, 0x8, R38 ;  /* 0x00000008ff157819 */ /* 0x000fe20000011626 */
[----:B------:R-:W-:Y:S01]  /*9470*/  IMAD.MOV.U32 R38, RZ, RZ, 0x3dc6b27f ;  /* 0x3dc6b27fff267424 */ /* 0x000fe200078e00ff */
[----:B------:R-:W-:Y:S02]  /*9480*/  LOP3.LUT R13, R13, 0xffff, RZ, 0xc0, !PT ;  /* 0x0000ffff0d0d7812 */ /* 0x000fe400078ec0ff */
[----:B------:R-:W-:Y:S02]  /*9490*/  LOP3.LUT R33, R20, 0xffff, RZ, 0xc0, !PT ;  /* 0x0000ffff14217812 */ /* 0x000fe400078ec0ff */
[--C-:B------:R-:W-:Y:S02]  /*94a0*/  PRMT R20, R23, 0x3340, R0.reuse ;  /* 0x0000334017147816 */ /* 0x100fe40000000000 */
[----:B------:R-:W-:Y:S01]  /*94b0*/  PRMT R23, R13, 0x3340, R0 ;  /* 0x000033400d177816 */ /* 0x000fe20000000000 */
[----:B------:R-:W-:Y:S01]  /*94c0*/  FFMA.FTZ R13, R14, R38, -0.16845393180847167969 ;  /* 0xbe2c7f300e0d7423 */ /* 0x000fe20000010026 */
[----:B------:R-:W-:-:S02]  /*94d0*/  LOP3.LUT R21, R21, 0xffff, RZ, 0xc0, !PT ;  /* 0x0000ffff15157812 */ /* 0x000fc400078ec0ff */
[----:B------:R-:W-:Y:S01]  /*94e0*/  SHF.R.U32.HI R22, RZ, 0x8, R35 ;  /* 0x00000008ff167819 */ /* 0x000fe20000011623 */
[----:B------:R-:W-:Y:S01]  /*94f0*/  FFMA.FTZ R13, R14, R13, 0.1716887056827545166 ;  /* 0x3e2fcf2a0e0d7423 */ /* 0x000fe2000001000d */
[----:B------:R-:W-:Y:S02]  /*9500*/  PRMT R28, R28, 0x3340, R21 ;  /* 0x000033401c1c7816 */ /* 0x000fe40000000015 */
[----:B------:R-:W-:Y:S01]  /*9510*/  SHF.R.U32.HI R21, RZ, 0x8, R42 ;  /* 0x00000008ff157819 */ /* 0x000fe2000001162a */
[----:B------:R-:W-:Y:S01]  /*9520*/  FFMA.FTZ R13, R14, R13, -0.17900948226451873779 ;  /* 0xbe374e430e0d7423 */ /* 0x000fe2000001000d */
[----:B------:R-:W-:Y:S02]  /*9530*/  LOP3.LUT R22, R22, 0xffff, RZ, 0xc0, !PT ;  /* 0x0000ffff16167812 */ /* 0x000fe400078ec0ff */
[----:B------:R-:W-:Y:S01]  /*9540*/  LOP3.LUT R21, R21, 0xffff, RZ, 0xc0, !PT ;  /* 0x0000ffff15157812 */ /* 0x000fe200078ec0ff */
[----:B------:R-:W-:Y:S01]  /*9550*/  FFMA.FTZ R13, R14, R13, 0.20512372255325317383 ;  /* 0x3e520bf40e0d7423 */ /* 0x000fe2000001000d */
[----:B------:R-:W-:-:S02]  /*9560*/  PRMT R22, R33, 0x3340, R22 ;  /* 0x0000334021167816 */ /* 0x000fc40000000016 */
[----:B------:R-:W-:Y:S01]  /*9570*/  PRMT R21, R34, 0x3340, R21 ;  /* 0x0000334022157816 */ /* 0x000fe20000000015 */
[----:B------:R-:W-:Y:S01]  /*9580*/  FFMA.FTZ R13, R14, R13, -0.24046532809734344482 ;  /* 0xbe763c8b0e0d7423 */ /* 0x000fe2000001000d */
[----:B------:R-:W-:Y:S02]  /*9590*/  LOP3.LUT R39, R39, 0xffff, RZ, 0xc0, !PT ;  /* 0x0000ffff27277812 */ /* 0x000fe400078ec0ff */
[----:B------:R-:W-:Y:S01]  /*95a0*/  PRMT R28, R28, 0x5410, R29 ;  /* 0x000054101c1c7816 */ /* 0x000fe2000000001d */
[----:B------:R-:W-:Y:S01]  /*95b0*/  FFMA.FTZ R13, R14, R13, 0.28857114911079406738 ;  /* 0x3e93bf990e0d7423 */ /* 0x000fe2000001000d */
[----:B------:R-:W-:Y:S02]  /*95c0*/  LOP3.LUT R25, R25, 0xffff, RZ, 0xc0, !PT ;  /* 0x0000ffff19197812 */ /* 0x000fe400078ec0ff */
[----:B------:R-:W-:Y:S01]  /*95d0*/  PRMT R26, R26, 0x4210, R39 ;  /* 0x000042101a1a7816 */ /* 0x000fe20000000027 */
[----:B------:R-:W-:Y:S01]  /*95e0*/  FFMA.FTZ R13, R14, R13, -0.36067417263984680176 ;  /* 0xbeb8aa490e0d7423 */ /* 0x000fe2000001000d */
[----:B------:R-:W-:-:S02]  /*95f0*/  PRMT R20, R21, 0x5410, R20 ;  /* 0x0000541015147816 */ /* 0x000fc40000000014 */
[----:B------:R-:W-:Y:S01]  /*9600*/  PRMT R22, R22, 0x5410, R23 ;  /* 0x0000541016167816 */ /* 0x000fe20000000017 */
[----:B------:R-:W-:Y:S01]  /*9610*/  FFMA.FTZ R13, R14, R13, 0.48089820146560668945 ;  /* 0x3ef6384a0e0d7423 */ /* 0x000fe2000001000d */
[----:B------:R-:W-:Y:S01]  /*9620*/  PRMT R28, R28, 0x5210, R39 ;  /* 0x000052101c1c7816 */ /* 0x000fe20000000027 */
[----:B------:R-:W-:Y:S01]  /*9630*/  STS [R9+UR6], R26 ;  /* 0x0000001a09007988 */ /* 0x000fe20008000806 */
[----:B------:R-:W-:Y:S01]  /*9640*/  LOP3.LUT R27, R27, 0xffff, RZ, 0xc0, !PT ;  /* 0x0000ffff1b1b7812 */ /* 0x000fe200078ec0ff */
[----:B------:R-:W-:Y:S01]  /*9650*/  FFMA.FTZ R13, R14, R13, -0.72134751081466674805 ;  /* 0xbf38aa3b0e0d7423 */ /* 0x000fe2000001000d */
[--C-:B------:R-:W-:Y:S01]  /*9660*/  PRMT R23, R32, 0x4210, R25.reuse ;  /* 0x0000421020177816 */ /* 0x100fe20000000019 */
[----:B------:R4:W-:Y:S01]  /*9670*/  STS [R9+UR6+0x80], R28 ;  /* 0x0000801c09007988 */ /* 0x0009e20008000806 */
[----:B------:R-:W-:Y:S01]  /*9680*/  PRMT R25, R20, 0x5210, R25 ;  /* 0x0000521014197816 */ /* 0x000fe20000000019 */
[----:B------:R-:W-:Y:S01]  /*9690*/  FMUL R13, R14, R13 ;  /* 0x0000000d0e0d7220 */ /* 0x000fe20000400000 */
[----:B------:R-:W-:-:S02]  /*96a0*/  PRMT R53, R22, 0x5210, R27 ;  /* 0x0000521016357816 */ /* 0x000fc4000000001b */
[C---:B------:R-:W-:Y:S01]  /*96b0*/  LOP3.LUT R20, R9.reuse, 0x40, RZ, 0x3c, !PT ;  /* 0x0000004009147812 */ /* 0x040fe200078e3cff */
[----:B------:R-:W-:Y:S01]  /*96c0*/  FMUL R13, R14, R13 ;  /* 0x0000000d0e0d7220 */ /* 0x000fe20000400000 */
[C---:B------:R-:W-:Y:S02]  /*96d0*/  LOP3.LUT R22, R9.reuse, 0x4, RZ, 0x3c, !PT ;  /* 0x0000000409167812 */ /* 0x040fe400078e3cff */
[----:B------:R-:W-:Y:S01]  /*96e0*/  LOP3.LUT R34, R9, 0x44, RZ, 0x3c, !PT ;  /* 0x0000004409227812 */ /* 0x000fe200078e3cff */
[----:B----4-:R-:W-:Y:S01]  /*96f0*/  FADD R9, R16, -1 ;  /* 0xbf80000010097421 */ /* 0x010fe20000000000 */
[----:B------:R-:W-:Y:S01]  /*9700*/  LOP3.LUT R37, R37, 0xffff, RZ, 0xc0, !PT ;  /* 0x0000ffff25257812 */ /* 0x000fe200078ec0ff */
[----:B------:R-:W-:Y:S01]  /*9710*/  FFMA.FTZ R13, R14, 1.4426950216293334961, R13 ;  /* 0x3fb8aa3b0e0d7823 */ /* 0x000fe2000001000d */
[----:B------:R-:W-:Y:S01]  /*9720*/  PRMT R24, R24, 0x5410, R31 ;  /* 0x0000541018187816 */ /* 0x000fe2000000001f */
[-C--:B------:R-:W-:Y:S01]  /*9730*/  FFMA.FTZ R14, R9, R38.reuse, -0.16845393180847167969 ;  /* 0xbe2c7f30090e7423 */ /* 0x080fe20000010026 */
[--C-:B------:R-:W-:Y:S01]  /*9740*/  PRMT R21, R30, 0x4210, R37.reuse ;  /* 0x000042101e157816 */ /* 0x100fe20000000025 */
[----:B------:R-:W-:Y:S01]  /*9750*/  FFMA.FTZ R16, R15, R38, -0.16845393180847167969 ;  /* 0xbe2c7f300f107423 */ /* 0x000fe20000010026 */
[----:B------:R-:W-:Y:S01]  /*9760*/  PRMT R37, R24, 0x5210, R37 ;  /* 0x0000521018257816 */ /* 0x000fe20000000025 */
[----:B------:R-:W-:Y:S01]  /*9770*/  FFMA.FTZ R14, R9, R14, 0.1716887056827545166 ;  /* 0x3e2fcf2a090e7423 */ /* 0x000fe2000001000e */
[----:B------:R-:W-:Y:S01]  /*9780*/  SHF.R.U32.HI R24, RZ, 0x5, R5 ;  /* 0x00000005ff187819 */ /* 0x000fe20000011605 */
[----:B------:R4:W-:Y:S01]  /*9790*/  STS [R20+UR6+0x400], R21 ;  /* 0x0004001514007988 */ /* 0x0009e20008000806 */
[----:B------:R-:W-:Y:S01]  /*97a0*/  FFMA.FTZ R16, R15, R16, 0.1716887056827545166 ;  /* 0x3e2fcf2a0f107423 */ /* 0x000fe20000010010 */
[----:B------:R-:W-:Y:S01]  /*97b0*/  FFMA.FTZ R14, R9, R14, -0.17900948226451873779 ;  /* 0xbe374e43090e7423 */ /* 0x000fe2000001000e */
[----:B------:R-:W-:Y:S01]  /*97c0*/  PRMT R29, R36, 0x4210, R27 ;  /* 0x00004210241d7816 */ /* 0x000fe2000000001b */
[----:B------:R5:W-:Y:S01]  /*97d0*/  STS [R20+UR6+0x480], R37 ;  /* 0x0004802514007988 */ /* 0x000be20008000806 */
[----:B------:R-:W-:Y:S01]  /*97e0*/  FFMA.FTZ R16, R15, R16, -0.17900948226451873779 ;  /* 0xbe374e430f107423 */ /* 0x000fe20000010010 */
[----:B------:R-:W-:Y:S01]  /*97f0*/  FFMA.FTZ R14, R9, R14, 0.20512372255325317383 ;  /* 0x3e520bf4090e7423 */ /* 0x000fe2000001000e */
[----:B------:R-:W-:Y:S01]  /*9800*/  ISETP.GE.U32.AND P2, PT, R7, 0x7f800000, PT ;  /* 0x7f8000000700780c */ /* 0x000fe20003f46070 */
[----:B------:R-:W-:Y:S01]  /*9810*/  STS [R22+UR6+0x800], R23 ;  /* 0x0008001716007988 */ /* 0x000fe20008000806 */
[----:B------:R-:W-:Y:S01]  /*9820*/  FFMA.FTZ R16, R15, R16, 0.20512372255325317383 ;  /* 0x3e520bf40f107423 */ /* 0x000fe20000010010 */
[----:B----4-:R-:W-:Y:S01]  /*9830*/  SGXT.U32 R21, R24, 0x2 ;  /* 0x000000021815781a */ /* 0x010fe20000000000 */
[----:B------:R-:W-:Y:S01]  /*9840*/  FFMA.FTZ R14, R9, R14, -0.24046532809734344482 ;  /* 0xbe763c8b090e7423 */ /* 0x000fe2000001000e */
[----:B------:R4:W-:Y:S01]  /*9850*/  STS [R22+UR6+0x880], R25 ;  /* 0x0008801916007988 */ /* 0x0009e20008000806 */
[----:B------:R-:W-:Y:S01]  /*9860*/  FFMA.FTZ R16, R15, R16, -0.24046532809734344482 ;  /* 0xbe763c8b0f107423 */ /* 0x000fe20000010010 */
[----:B-----5:R-:W-:Y:S01]  /*9870*/  FFMA.FTZ R20, R19, R38, -0.16845393180847167969 ;  /* 0xbe2c7f3013147423 */ /* 0x020fe20000010026 */
[----:B0-----:R-:W-:-:S02]  /*9880*/  IMAD R21, R21, R72, RZ ;  /* 0x0000004815157224 */ /* 0x001fc400078e02ff */
[----:B------:R-:W-:Y:S01]  /*9890*/  FFMA.FTZ R14, R9, R14, 0.28857114911079406738 ;  /* 0x3e93bf99090e7423 */ /* 0x000fe2000001000e */
[----:B------:R-:W-:Y:S01]  /*98a0*/  FFMA.FTZ R16, R15, R16, 0.28857114911079406738 ;  /* 0x3e93bf990f107423 */ /* 0x000fe20000010010 */
[----:B------:R-:W-:Y:S01]  /*98b0*/  FFMA.FTZ R20, R19, R20, 0.1716887056827545166 ;  /* 0x3e2fcf2a13147423 */ /* 0x000fe20000010014 */
[----:B------:R-:W-:Y:S01]  /*98c0*/  ISETP.GE.U32.AND P6, PT, R6, 0x7f800000, PT ;  /* 0x7f8000000600780c */ /* 0x000fe20003fc6070 */
[----:B------:R-:W-:Y:S01]  /*98d0*/  FFMA.FTZ R14, R9, R14, -0.36067417263984680176 ;  /* 0xbeb8aa49090e7423 */ /* 0x000fe2000001000e */
[----:B------:R-:W-:Y:S01]  /*98e0*/  FFMA.FTZ R16, R15, R16, -0.36067417263984680176 ;  /* 0xbeb8aa490f107423 */ /* 0x000fe20000010010 */
[C---:B----4-:R-:W-:Y:S02]  /*98f0*/  IMAD R22, R72.reuse, 0x4, R21 ;  /* 0x0000000448167824 */ /* 0x050fe400078e0215 */
[----:B------:R-:W-:Y:S01]  /*9900*/  FFMA.FTZ R20, R19, R20, -0.17900948226451873779 ;  /* 0xbe374e4313147423 */ /* 0x000fe20000010014 */
[----:B------:R-:W-:Y:S01]  /*9910*/  FFMA.FTZ R14, R9, R14, 0.48089820146560668945 ;  /* 0x3ef6384a090e7423 */ /* 0x000fe2000001000e */
[----:B------:R-:W-:Y:S01]  /*9920*/  FFMA.FTZ R16, R15, R16, 0.48089820146560668945 ;  /* 0x3ef6384a0f107423 */ /* 0x000fe20000010010 */
[----:B------:R-:W-:-:S02]  /*9930*/  IMAD R23, R72, 0x4, R22 ;  /* 0x0000000448177824 */ /* 0x000fc400078e0216 */
[----:B------:R-:W-:Y:S01]  /*9940*/  FFMA.FTZ R20, R19, R20, 0.20512372255325317383 ;  /* 0x3e520bf413147423 */ /* 0x000fe20000010014 */
[----:B------:R-:W-:Y:S01]  /*9950*/  FFMA.FTZ R14, R9, R14, -0.72134751081466674805 ;  /* 0xbf38aa3b090e7423 */ /* 0x000fe2000001000e */
[----:B------:R-:W-:Y:S01]  /*9960*/  FFMA.FTZ R16, R15, R16, -0.72134751081466674805 ;  /* 0xbf38aa3b0f107423 */ /* 0x000fe20000010010 */
[C---:B------:R-:W-:Y:S02]  /*9970*/  IMAD R24, R72.reuse, 0x4, R23 ;  /* 0x0000000448187824 */ /* 0x040fe400078e0217 */
[----:B------:R-:W-:Y:S01]  /*9980*/  FFMA.FTZ R20, R19, R20, -0.24046532809734344482 ;  /* 0xbe763c8b13147423 */ /* 0x000fe20000010014 */
[----:B------:R-:W-:Y:S01]  /*9990*/  FMUL R14, R9, R14 ;  /* 0x0000000e090e7220 */ /* 0x000fe20000400000 */
[----:B------:R-:W-:Y:S01]  /*99a0*/  FMUL R16, R15, R16 ;  /* 0x000000100f107220 */ /* 0x000fe20000400000 */
[C---:B------:R-:W-:Y:S02]  /*99b0*/  IMAD R25, R72.reuse, 0x4, R24 ;  /* 0x0000000448197824 */ /* 0x040fe400078e0218 */
[----:B------:R-:W-:Y:S01]  /*99c0*/  FFMA.FTZ R20, R19, R20, 0.28857114911079406738 ;  /* 0x3e93bf9913147423 */ /* 0x000fe20000010014 */
[----:B------:R-:W-:Y:S01]  /*99d0*/  FMUL R14, R9, R14 ;  /* 0x0000000e090e7220 */ /* 0x000fe20000400000 */
[----:B------:R-:W-:Y:S01]  /*99e0*/  ISETP.GE.U32.AND P1, PT, R11, 0x7f800000, PT ;  /* 0x7f8000000b00780c */ /* 0x000fe20003f26070 */
[----:B------:R-:W-:-:S02]  /*99f0*/  IMAD R26, R72, 0x4, R25 ;  /* 0x00000004481a7824 */ /* 0x000fc400078e0219 */
[C---:B------:R-:W-:Y:S01]  /*9a00*/  FFMA.FTZ R20, R19.reuse, R20, -0.36067417263984680176 ;  /* 0xbeb8aa4913147423 */ /* 0x040fe20000010014 */
[----:B------:R-:W-:Y:S01]  /*9a10*/  ISETP.GE.U32.AND P5, PT, R8, 0x7f800000, PT ;  /* 0x7f8000000800780c */ /* 0x000fe20003fa6070 */
[----:B------:R0:W-:Y:S01]  /*9a20*/  STS [R34+UR6+0xc00], R29 ;  /* 0x000c001d22007988 */ /* 0x0001e20008000806 */
[C---:B------:R-:W-:Y:S02]  /*9a30*/  IMAD R27, R72.reuse, 0x4, R26 ;  /* 0x00000004481b7824 */ /* 0x040fe400078e021a */
[----:B------:R-:W-:Y:S01]  /*9a40*/  FFMA.FTZ R20, R19, R20, 0.48089820146560668945 ;  /* 0x3ef6384a13147423 */ /* 0x000fe20000010014 */
[----:B------:R-:W-:Y:S01]  /*9a50*/  FMUL R16, R15, R16 ;  /* 0x000000100f107220 */ /* 0x000fe20000400000 */
[----:B------:R-:W-:Y:S01]  /*9a60*/  FFMA.FTZ R9, R9, 1.4426950216293334961, R14 ;  /* 0x3fb8aa3b09097823 */ /* 0x000fe2000001000e */
[----:B------:R-:W-:Y:S02]  /*9a70*/  IMAD R28, R72, 0x4, R27 ;  /* 0x00000004481c7824 */ /* 0x000fe400078e021b */
[----:B------:R-:W-:Y:S01]  /*9a80*/  FFMA.FTZ R20, R19, R20, -0.72134751081466674805 ;  /* 0xbf38aa3b13147423 */ /* 0x000fe20000010014 */
[----:B-1----:R-:W-:Y:S01]  /*9a90*/  LOP3.LUT R90, R90, 0x1f, RZ, 0xc0, !PT ;  /* 0x0000001f5a5a7812 */ /* 0x002fe200078ec0ff */
[----:B------:R-:W-:Y:S01]  /*9aa0*/  FADD R68, R10, R13 ;  /* 0x0000000d0a447221 */ /* 0x000fe20000000000 */
[----:B------:R-:W-:Y:S01]  /*9ab0*/  FFMA.FTZ R15, R15, 1.4426950216293334961, R16 ;  /* 0x3fb8aa3b0f0f7823 */ /* 0x000fe20000010010 */
[----:B0-----:R-:W-:-:S02]  /*9ac0*/  IMAD R29, R72, 0x4, R28 ;  /* 0x00000004481d7824 */ /* 0x001fc400078e021c */
[C---:B------:R-:W-:Y:S01]  /*9ad0*/  FMUL R20, R19.reuse, R20 ;  /* 0x0000001413147220 */ /* 0x040fe20000400000 */
[----:B------:R-:W-:Y:S01]  /*9ae0*/  FADD R70, R18, R9 ;  /* 0x0000000912467221 */ /* 0x000fe20000000000 */
[----:B------:R-:W-:Y:S01]  /*9af0*/  @P2 IMAD.MOV.U32 R10, RZ, RZ, 0x7f800000 ;  /* 0x7f800000ff0a2424 */ /* 0x000fe200078e00ff */
[----:B------:R0:W-:Y:S01]  /*9b00*/  STS [R34+UR6+0xc80], R53 ;  /* 0x000c803522007988 */ /* 0x0001e20008000806 */
[----:B------:R-:W-:Y:S02]  /*9b10*/  IMAD R30, R72, 0x4, R29 ;  /* 0x00000004481e7824 */ /* 0x000fe400078e021d */
[----:B------:R-:W-:Y:S01]  /*9b20*/  FMUL R20, R19, R20 ;  /* 0x0000001413147220 */ /* 0x000fe20000400000 */
[----:B------:R-:W-:Y:S01]  /*9b30*/  @P6 IMAD.MOV.U32 R9, RZ, RZ, 0x7f800000 ;  /* 0x7f800000ff096424 */ /* 0x000fe200078e00ff */
[----:B------:R-:W-:Y:S01]  /*9b40*/  BAR.SYNC.DEFER_BLOCKING 0x0 ;  /* 0x0000000000007b1d */ /* 0x000fe20000010000 */
[----:B---3--:R-:W-:Y:S02]  /*9b50*/  IMAD R88, R88, 0x20, R90 ;  /* 0x0000002058587824 */ /* 0x008fe400078e025a */
[----:B------:R-:W-:Y:S01]  /*9b60*/  FADD R69, R12, R15 ;  /* 0x0000000f0c457221 */ /* 0x000fe20000000000 */
[----:B------:R-:W-:-:S02]  /*9b70*/  IMAD R31, R72, 0x4, R30 ;  /* 0x00000004481f7824 */ /* 0x000fc400078e021e */
[----:B------:R-:W-:Y:S01]  /*9b80*/  @P2 FFMA.FTZ R68, R7, R10, +INF ;  /* 0x7f80000007442423 */ /* 0x000fe2000001000a */
[----:B------:R-:W-:Y:S01]  /*9b90*/  FFMA.FTZ R20, R19, 1.4426950216293334961, R20 ;  /* 0x3fb8aa3b13147823 */ /* 0x000fe20000010014 */
[----:B------:R-:W-:Y:S01]  /*9ba0*/  FSETP.NEU.AND P4, PT, R7, RZ, PT ;  /* 0x000000ff0700720b */ /* 0x000fe20003f8d000 */
[----:B------:R-:W-:Y:S02]  /*9bb0*/  @P1 IMAD.MOV.U32 R10, RZ, RZ, 0x7f800000 ;  /* 0x7f800000ff0a1424 */ /* 0x000fe400078e00ff */
[----:B------:R-:W-:Y:S01]  /*9bc0*/  @P6 FFMA.FTZ R69, R6, R9, +INF ;  /* 0x7f80000006456423 */ /* 0x000fe20000010009 */
[----:B------:R-:W-:Y:S02]  /*9bd0*/  @P5 IMAD.MOV.U32 R9, RZ, RZ, 0x7f800000 ;  /* 0x7f800000ff095424 */ /* 0x000fe400078e00ff */
[----:B------:R-:W-:Y:S01]  /*9be0*/  FADD R71, R17, R20 ;  /* 0x0000001411477221 */ /* 0x000fe20000000000 */
[----:B------:R-:W-:Y:S02]  /*9bf0*/  IMAD R7, R88, UR5, RZ ;  /* 0x0000000558077c24 */ /* 0x000fe4000f8e02ff */
[----:B------:R-:W-:Y:S01]  /*9c00*/  @P1 FFMA.FTZ R70, R11, R10, +INF ;  /* 0x7f8000000b461423 */ /* 0x000fe2000001000a */
[----:B------:R-:W-:Y:S01]  /*9c10*/  IMAD R32, R72, 0x4, R31 ;  /* 0x0000000448207824 */ /* 0x000fe200078e021f */
[----:B------:R-:W-:Y:S01]  /*9c20*/  USHF.R.S32.HI UR5, URZ, 0x1f, UR4 ;  /* 0x0000001fff057899 */ /* 0x000fe20008011404 */
[----:B------:R-:W-:Y:S01]  /*9c30*/  FSETP.NEU.AND P3, PT, R6, RZ, PT ;  /* 0x000000ff0600720b */ /* 0x000fe20003f6d000 */
[C---:B------:R-:W-:Y:S01]  /*9c40*/  @P5 FFMA.FTZ R71, R8.reuse, R9, +INF ;  /* 0x7f80000008475423 */ /* 0x040fe20000010009 */
[----:B------:R-:W-:Y:S01]  /*9c50*/  FSETP.NEU.AND P1, PT, R8, RZ, PT ;  /* 0x000000ff0800720b */ /* 0x000fe20003f2d000 */
[C---:B------:R-:W-:Y:S01]  /*9c60*/  IMAD R33, R72.reuse, 0x4, R32 ;  /* 0x0000000448217824 */ /* 0x040fe200078e0220 */
[----:B--2---:R-:W-:Y:S01]  /*9c70*/  IADD3 R66, P5, P6, R7, UR4, R66 ;  /* 0x0000000407427c10 */ /* 0x004fe2000febe042 */
[----:B------:R-:W1:Y:S01]  /*9c80*/  LDCU UR4, c[0x0][0x3ec] ;  /* 0x00007d80ff0477ac */ /* 0x000e620008000800 */
[----:B------:R-:W-:Y:S01]  /*9c90*/  SHF.R.S32.HI R8, RZ, 0x1f, R7 ;  /* 0x0000001fff087819 */ /* 0x000fe20000011407 */
[----:B------:R-:W-:Y:S01]  /*9ca0*/  IMAD R35, R72, 0x4, R33 ;  /* 0x0000000448237824 */ /* 0x000fe200078e0221 */
[----:B------:R-:W-:Y:S01]  /*9cb0*/  SHF.R.U32.HI R6, RZ, 0x1, R5 ;  /* 0x00000001ff067819 */ /* 0x000fe20000011605 */
[----:B------:R-:W2:Y:S01]  /*9cc0*/  LDS R73, [R4+UR6] ;  /* 0x0000000604497984 */ /* 0x000ea20008000800 */
[----:B------:R-:W-:Y:S01]  /*9cd0*/  IADD3.X R86, PT, PT, R8, UR5, R67, P5, P6 ;  /* 0x0000000508567c10 */ /* 0x000fe2000afec443 */
[----:B------:R-:W-:Y:S01]  /*9ce0*/  IMAD R37, R72, 0x4, R35 ;  /* 0x0000000448257824 */ /* 0x000fe200078e0223 */
[----:B------:R-:W-:Y:S01]  /*9cf0*/  LOP3.LUT R84, R6, 0xc, RZ, 0xc0, !PT ;  /* 0x0000000c06547812 */ /* 0x000fe200078ec0ff */
[----:B------:R-:W-:Y:S01]  /*9d00*/  LDS R74, [R4+UR6+0x100] ;  /* 0x00010006044a7984 */ /* 0x000fe20008000800 */
[CC--:B------:R-:W-:Y:S01]  /*9d10*/  IADD3 R6, P6, PT, R21.reuse, R66.reuse, RZ ;  /* 0x0000004215067210 */ /* 0x0c0fe20007fde0ff */
[----:B------:R-:W-:Y:S01]  /*9d20*/  IMAD R39, R72, 0x4, R37 ;  /* 0x0000000448277824 */ /* 0x000fe200078e0225 */
[----:B------:R-:W-:Y:S01]  /*9d30*/  IADD3 R8, P5, PT, R22, R66, RZ ;  /* 0x0000004216087210 */ /* 0x000fe20007fbe0ff */
[----:B------:R-:W-:Y:S01]  /*9d40*/  LDS R75, [R4+UR6+0x200] ;  /* 0x00020006044b7984 */ /* 0x000fe20008000800 */
[----:B------:R-:W-:Y:S01]  /*9d50*/  LEA.HI.X.SX32 R7, R21, R86, 0x1, P6 ;  /* 0x0000005615077211 */ /* 0x000fe200030f0eff */
[----:B------:R-:W-:Y:S01]  /*9d60*/  IMAD R41, R72, 0x4, R39 ;  /* 0x0000000448297824 */ /* 0x000fe200078e0227 */
[----:B------:R-:W-:Y:S01]  /*9d70*/  LOP3.LUT R62, R4, 0x4, RZ, 0x3c, !PT ;  /* 0x00000004043e7812 */ /* 0x000fe200078e3cff */
[----:B------:R-:W-:Y:S01]  /*9d80*/  LDS R79, [R4+UR6+0x300] ;  /* 0x00030006044f7984 */ /* 0x000fe20008000800 */
[----:B------:R-:W-:Y:S01]  /*9d90*/  IADD3 R10, P6, PT, R23, R66, RZ ;  /* 0x00000042170a7210 */ /* 0x000fe20007fde0ff */
[----:B------:R-:W-:Y:S01]  /*9da0*/  IMAD R43, R72, 0x4, R41 ;  /* 0x00000004482b7824 */ /* 0x000fe200078e0229 */
[----:B------:R-:W-:Y:S01]  /*9db0*/  LEA.HI.X.SX32 R9, R22, R86, 0x1, P5 ;  /* 0x0000005616097211 */ /* 0x000fe200028f0eff */
[----:B------:R-:W3:Y:S01]  /*9dc0*/  LDS R80, [R62+UR6] ;  /* 0x000000063e507984 */ /* 0x000ee20008000800 */
[----:B------:R-:W-:Y:S01]  /*9dd0*/  IADD3 R12, P5, PT, R24, R66, RZ ;  /* 0x00000042180c7210 */ /* 0x000fe20007fbe0ff */
[C---:B------:R-:W-:Y:S01]  /*9de0*/  IMAD R45, R72.reuse, 0x4, R43 ;  /* 0x00000004482d7824 */ /* 0x040fe200078e022b */
[----:B------:R-:W-:Y:S01]  /*9df0*/  FSETP.NEU.AND P2, PT, R11, RZ, PT ;  /* 0x000000ff0b00720b */ /* 0x000fe20003f4d000 */
[----:B------:R-:W4:Y:S01]  /*9e00*/  LDS R81, [R62+UR6+0x100] ;  /* 0x000100063e517984 */ /* 0x000f220008000800 */
[----:B------:R-:W-:Y:S01]  /*9e10*/  LEA.HI.X.SX32 R11, R23, R86, 0x1, P6 ;  /* 0x00000056170b7211 */ /* 0x000fe200030f0eff */
[----:B------:R-:W-:Y:S01]  /*9e20*/  IMAD R47, R72, 0x4, R45 ;  /* 0x00000004482f7824 */ /* 0x000fe200078e022d */
[C---:B------:R-:W-:Y:S01]  /*9e30*/  IADD3 R14, P6, PT, R25.reuse, R66, RZ ;  /* 0x00000042190e7210 */ /* 0x040fe20007fde0ff */
[----:B------:R-:W5:Y:S01]  /*9e40*/  LDS R82, [R62+UR6+0x200] ;  /* 0x000200063e527984 */ /* 0x000f620008000800 */
[----:B------:R-:W-:Y:S01]  /*9e50*/  LEA.HI.X.SX32 R13, R24, R86, 0x1, P5 ;  /* 0x00000056180d7211 */ /* 0x000fe200028f0eff */
[----:B------:R-:W-:Y:S01]  /*9e60*/  IMAD R5, R72, 0x4, R47 ;  /* 0x0000000448057824 */ /* 0x000fe200078e022f */
[----:B------:R-:W-:Y:S01]  /*9e70*/  IADD3 R16, P5, PT, R26, R66, RZ ;  /* 0x000000421a107210 */ /* 0x000fe20007fbe0ff */
[----:B------:R-:W2:Y:S01]  /*9e80*/  LDS R83, [R62+UR6+0x300] ;  /* 0x000300063e537984 */ /* 0x000ea20008000800 */
[----:B------:R-:W-:Y:S01]  /*9e90*/  LEA.HI.X.SX32 R15, R25, R86, 0x1, P6 ;  /* 0x00000056190f7211 */ /* 0x000fe200030f0eff */
[----:B------:R-:W-:Y:S01]  /*9ea0*/  IMAD R49, R72, 0x4, R5 ;  /* 0x0000000448317824 */ /* 0x000fe200078e0205 */
[C---:B------:R-:W-:Y:S01]  /*9eb0*/  IADD3 R18, P6, PT, R27.reuse, R66, RZ ;  /* 0x000000421b127210 */ /* 0x040fe20007fde0ff */
[----:B-1----:R-:W-:Y:S01]  /*9ec0*/  UIMAD UR4, UR8, UR4, URZ ;  /* 0x00000004080472a4 */ /* 0x002fe2000f8e02ff */
[----:B------:R-:W-:Y:S01]  /*9ed0*/  LEA.HI.X.SX32 R17, R26, R86, 0x1, P5 ;  /* 0x000000561a117211 */ /* 0x000fe200028f0eff */
[----:B------:R-:W-:Y:S01]  /*9ee0*/  IMAD R51, R72, 0x4, R49 ;  /* 0x0000000448337824 */ /* 0x000fe200078e0231 */
[----:B------:R-:W-:Y:S01]  /*9ef0*/  IADD3 R20, P5, PT, R28, R66, RZ ;  /* 0x000000421c147210 */ /* 0x000fe20007fbe0ff */
[----:B------:R-:W-:Y:S01]  /*9f00*/  USHF.L.U32 UR7, UR4, 0x2, URZ ;  /* 0x0000000204077899 */ /* 0x000fe200080006ff */
[----:B------:R-:W-:Y:S01]  /*9f10*/  LEA.HI.X.SX32 R19, R27, R86, 0x1, P6 ;  /* 0x000000561b137211 */ /* 0x000fe200030f0eff */
[----:B0-----:R-:W-:Y:S01]  /*9f20*/  IMAD R53, R72, 0x4, R51 ;  /* 0x0000000448357824 */ /* 0x001fe200078e0233 */
[----:B------:R-:W-:Y:S01]  /*9f30*/  IADD3 R22, P6, PT, R29, R66, RZ ;  /* 0x000000421d167210 */ /* 0x000fe20007fde0ff */
[----:B------:R-:W-:Y:S01]  /*9f40*/  UIMAD.WIDE UR4, UR4, 0x4, URZ ;  /* 0x00000004040478a5 */ /* 0x000fe2000f8e02ff */
[----:B------:R-:W-:Y:S01]  /*9f50*/  LEA.HI.X.SX32 R21, R28, R86, 0x1, P5 ;  /* 0x000000561c157211 */ /* 0x000fe200028f0eff */
[----:B------:R-:W-:Y:S01]  /*9f60*/  IMAD R55, R72, 0x4, R53 ;  /* 0x0000000448377824 */ /* 0x000fe200078e0235 */
[----:B------:R-:W-:-:S02]  /*9f70*/  IADD3 R24, P5, PT, R30, R66, RZ ;  /* 0x000000421e187210 */ /* 0x000fc40007fbe0ff */
[----:B------:R-:W-:Y:S01]  /*9f80*/  LEA.HI.X.SX32 R23, R29, R86, 0x1, P6 ;  /* 0x000000561d177211 */ /* 0x000fe200030f0eff */
[----:B------:R-:W-:Y:S01]  /*9f90*/  IMAD R57, R72, 0x4, R55 ;  /* 0x0000000448397824 */ /* 0x000fe200078e0237 */
[C---:B------:R-:W-:Y:S02]  /*9fa0*/  IADD3 R26, P6, PT, R31.reuse, R66, RZ ;  /* 0x000000421f1a7210 */ /* 0x040fe40007fde0ff */
[----:B------:R-:W-:Y:S01]  /*9fb0*/  LEA.HI.X.SX32 R25, R30, R86, 0x1, P5 ;  /* 0x000000561e197211 */ /* 0x000fe200028f0eff */
[----:B------:R-:W-:Y:S01]  /*9fc0*/  IMAD R59, R72, 0x4, R57 ;  /* 0x00000004483b7824 */ /* 0x000fe200078e0239 */
[----:B------:R-:W-:Y:S02]  /*9fd0*/  IADD3 R28, P5, PT, R32, R66, RZ ;  /* 0x00000042201c7210 */ /* 0x000fe40007fbe0ff */
[----:B------:R-:W-:Y:S01]  /*9fe0*/  LEA.HI.X.SX32 R27, R31, R86, 0x1, P6 ;  /* 0x000000561f1b7211 */ /* 0x000fe200030f0eff */
[----:B------:R-:W-:Y:S01]  /*9ff0*/  IMAD R61, R72, 0x4, R59 ;  /* 0x00000004483d7824 */ /* 0x000fe200078e023b */
[----:B------:R-:W-:-:S02]  /*a000*/  IADD3 R30, P6, PT, R33, R66, RZ ;  /* 0x00000042211e7210 */ /* 0x000fc40007fde0ff */
[----:B------:R-:W-:Y:S01]  /*a010*/  LEA.HI.X.SX32 R29, R32, R86, 0x1, P5 ;  /* 0x00000056201d7211 */ /* 0x000fe200028f0eff */
[C---:B------:R-:W-:Y:S01]  /*a020*/  IMAD R63, R72.reuse, 0x4, R61 ;  /* 0x00000004483f7824 */ /* 0x040fe200078e023d */
[----:B------:R-:W-:Y:S02]  /*a030*/  IADD3 R32, P5, PT, R35, R66, RZ ;  /* 0x0000004223207210 */ /* 0x000fe40007fbe0ff */
[----:B------:R-:W-:Y:S01]  /*a040*/  LEA.HI.X.SX32 R31, R33, R86, 0x1, P6 ;  /* 0x00000056211f7211 */ /* 0x000fe200030f0eff */
[C---:B------:R-:W-:Y:S01]  /*a050*/  IMAD R65, R72.reuse, 0x4, R63 ;  /* 0x0000000448417824 */ /* 0x040fe200078e023f */
[----:B------:R-:W-:Y:S02]  /*a060*/  IADD3 R34, P6, PT, R37, R66, RZ ;  /* 0x0000004225227210 */ /* 0x000fe40007fde0ff */
[----:B------:R-:W-:Y:S01]  /*a070*/  LEA.HI.X.SX32 R33, R35, R86, 0x1, P5 ;  /* 0x0000005623217211 */ /* 0x000fe200028f0eff */
[----:B------:R-:W-:Y:S01]  /*a080*/  IMAD R67, R72, 0x4, R65 ;  /* 0x0000000448437824 */ /* 0x000fe200078e0241 */
[----:B------:R-:W-:-:S02]  /*a090*/  IADD3 R36, P5, PT, R39, R66, RZ ;  /* 0x0000004227247210 */ /* 0x000fc40007fbe0ff */
[----:B------:R-:W-:Y:S01]  /*a0a0*/  LEA.HI.X.SX32 R35, R37, R86, 0x1, P6 ;  /* 0x0000005625237211 */ /* 0x000fe200030f0eff */
[----:B------:R-:W-:Y:S01]  /*a0b0*/  IMAD R72, R72, 0x4, R67 ;  /* 0x0000000448487824 */ /* 0x000fe200078e0243 */
[----:B------:R-:W-:Y:S02]  /*a0c0*/  IADD3 R38, P6, PT, R41, R66, RZ ;  /* 0x0000004229267210 */ /* 0x000fe40007fde0ff */
[----:B------:R-:W-:Y:S02]  /*a0d0*/  LEA.HI.X.SX32 R37, R39, R86, 0x1, P5 ;  /* 0x0000005627257211 */ /* 0x000fe400028f0eff */
[----:B------:R-:W-:Y:S02]  /*a0e0*/  IADD3 R40, P5, PT, R43, R66, RZ ;  /* 0x000000422b287210 */ /* 0x000fe40007fbe0ff */
[----:B------:R-:W-:Y:S02]  /*a0f0*/  LEA R3, R3, UR6, 0x4 ;  /* 0x0000000603037c11 */ /* 0x000fe4000f8e20ff */
[----:B------:R-:W-:-:S02]  /*a100*/  LEA.HI.X.SX32 R39, R41, R86, 0x1, P6 ;  /* 0x0000005629277211 */ /* 0x000fc400030f0eff */
[----:B------:R-:W-:Y:S01]  /*a110*/  IADD3 R42, P6, PT, R45, R66, RZ ;  /* 0x000000422d2a7210 */ /* 0x000fe20007fde0ff */
[----:B------:R-:W-:Y:S01]  /*a120*/  IMAD.IADD R84, R84, 0x1, R3 ;  /* 0x0000000154547824 */ /* 0x000fe200078e0203 */
[----:B------:R-:W-:Y:S02]  /*a130*/  LEA.HI.X.SX32 R41, R43, R86, 0x1, P5 ;  /* 0x000000562b297211 */ /* 0x000fe400028f0eff */
[----:B------:R-:W-:Y:S02]  /*a140*/  IADD3 R44, P5, PT, R47, R66, RZ ;  /* 0x000000422f2c7210 */ /* 0x000fe40007fbe0ff */
[----:B------:R-:W-:Y:S02]  /*a150*/  LEA.HI.X.SX32 R43, R45, R86, 0x1, P6 ;  /* 0x000000562d2b7211 */ /* 0x000fe400030f0eff */
[----:B--2---:R-:W-:Y:S02]  /*a160*/  PRMT R3, R73, 0x7770, RZ ;  /* 0x0000777049037816 */ /* 0x004fe400000000ff */
[----:B------:R-:W-:-:S02]  /*a170*/  IADD3 R46, P6, PT, R5, R66, RZ ;  /* 0x00000042052e7210 */ /* 0x000fc40007fde0ff */
[----:B------:R-:W-:Y:S01]  /*a180*/  LEA.HI.X.SX32 R45, R47, R86, 0x1, P5 ;  /* 0x000000562f2d7211 */ /* 0x000fe200028f0eff */
[----:B------:R0:W-:Y:S01]  /*a190*/  STG.E.U8 desc[UR12][R6.64], R3 ;  /* 0x0000000306007986 */ /* 0x0001e2000c10110c */
[----:B---3--:R-:W-:Y:S02]  /*a1a0*/  PRMT R85, R80, 0x7770, RZ ;  /* 0x0000777050557816 */ /* 0x008fe400000000ff */
[----:B------:R-:W-:Y:S02]  /*a1b0*/  IADD3 R48, P5, PT, R49, R66, RZ ;  /* 0x0000004231307210 */ /* 0x000fe40007fbe0ff */
[----:B------:R-:W-:Y:S01]  /*a1c0*/  PRMT R87, R74, 0x7770, RZ ;  /* 0x000077704a577816 */ /* 0x000fe200000000ff */
[----:B------:R1:W-:Y:S01]  /*a1d0*/  STG.E.U8 desc[UR12][R8.64], R85 ;  /* 0x0000005508007986 */ /* 0x0003e2000c10110c */
[----:B----4-:R-:W-:Y:S02]  /*a1e0*/  PRMT R89, R81, 0x7770, RZ ;  /* 0x0000777051597816 */ /* 0x010fe400000000ff */
[----:B------:R-:W-:Y:S01]  /*a1f0*/  PRMT R91, R75, 0x7770, RZ ;  /* 0x000077704b5b7816 */ /* 0x000fe200000000ff */
[----:B------:R2:W-:Y:S01]  /*a200*/  STG.E.U8 desc[UR12][R10.64], R87 ;  /* 0x000000570a007986 */ /* 0x0005e2000c10110c */
[----:B------:R-:W-:-:S02]  /*a210*/  LEA.HI.X.SX32 R47, R5, R86, 0x1, P6 ;  /* 0x00000056052f7211 */ /* 0x000fc400030f0eff */
[----:B-----5:R-:W-:Y:S01]  /*a220*/  PRMT R93, R82, 0x7770, RZ ;  /* 0x00007770525d7816 */ /* 0x020fe200000000ff */
[----:B------:R3:W-:Y:S01]  /*a230*/  STG.E.U8 desc[UR12][R12.64], R89 ;  /* 0x000000590c007986 */ /* 0x0007e2000c10110c */
[----:B------:R-:W-:Y:S02]  /*a240*/  IADD3 R50, P6, PT, R51, R66, RZ ;  /* 0x0000004233327210 */ /* 0x000fe40007fde0ff */
[----:B------:R-:W-:Y:S01]  /*a250*/  LEA.HI.X.SX32 R49, R49, R86, 0x1, P5 ;  /* 0x0000005631317211 */ /* 0x000fe200028f0eff */
[----:B------:R4:W-:Y:S01]  /*a260*/  STG.E.U8 desc[UR12][R14.64], R91 ;  /* 0x0000005b0e007986 */ /* 0x0009e2000c10110c */
[----:B------:R-:W-:Y:S02]  /*a270*/  PRMT R95, R79, 0x7770, RZ ;  /* 0x000077704f5f7816 */ /* 0x000fe400000000ff */
[----:B------:R-:W-:Y:S01]  /*a280*/  IADD3 R52, P5, PT, R53, R66, RZ ;  /* 0x0000004235347210 */ /* 0x000fe20007fbe0ff */
[----:B------:R5:W-:Y:S01]  /*a290*/  STG.E.U8 desc[UR12][R16.64], R93 ;  /* 0x0000005d10007986 */ /* 0x000be2000c10110c */
[----:B0-----:R-:W-:-:S02]  /*a2a0*/  PRMT R3, R83, 0x7770, RZ ;  /* 0x0000777053037816 */ /* 0x001fc400000000ff */
[----:B------:R-:W-:Y:S01]  /*a2b0*/  PRMT R7, R73, 0x7771, RZ ;  /* 0x0000777149077816 */ /* 0x000fe200000000ff */
[----:B------:R-:W-:Y:S01]  /*a2c0*/  STG.E.U8 desc[UR12][R18.64], R95 ;  /* 0x0000005f12007986 */ /* 0x000fe2000c10110c */
[----:B-1----:R-:W-:Y:S02]  /*a2d0*/  PRMT R9, R80, 0x7771, RZ ;  /* 0x0000777150097816 */ /* 0x002fe400000000ff */
[----:B------:R-:W-:Y:S01]  /*a2e0*/  LEA.HI.X.SX32 R51, R51, R86, 0x1, P6 ;  /* 0x0000005633337211 */ /* 0x000fe200030f0eff */
[----:B------:R0:W-:Y:S01]  /*a2f0*/  STG.E.U8 desc[UR12][R20.64], R3 ;  /* 0x0000000314007986 */ /* 0x0001e2000c10110c */
[----:B--2---:R-:W-:Y:S02]  /*a300*/  PRMT R11, R74, 0x7771, RZ ;  /* 0x000077714a0b7816 */ /* 0x004fe400000000ff */
[----:B------:R-:W-:Y:S01]  /*a310*/  IADD3 R54, P6, PT, R55, R66, RZ ;  /* 0x0000004237367210 */ /* 0x000fe20007fde0ff */
[----:B------:R1:W-:Y:S01]  /*a320*/  STG.E.U8 desc[UR12][R22.64], R7 ;  /* 0x0000000716007986 */ /* 0x0003e2000c10110c */
[----:B------:R-:W-:-:S02]  /*a330*/  LEA.HI.X.SX32 R53, R53, R86, 0x1, P5 ;  /* 0x0000005635357211 */ /* 0x000fc400028f0eff */
[----:B---3--:R-:W-:Y:S01]  /*a340*/  PRMT R13, R81, 0x7771, RZ ;  /* 0x00007771510d7816 */ /* 0x008fe200000000ff */
[----:B------:R2:W-:Y:S01]  /*a350*/  STG.E.U8 desc[UR12][R24.64], R9 ;  /* 0x0000000918007986 */ /* 0x0005e2000c10110c */
[----:B------:R-:W-:Y:S02]  /*a360*/  IADD3 R56, P5, PT, R57, R66, RZ ;  /* 0x0000004239387210 */ /* 0x000fe40007fbe0ff */
[----:B----4-:R-:W-:Y:S01]  /*a370*/  PRMT R15, R75, 0x7771, RZ ;  /* 0x000077714b0f7816 */ /* 0x010fe200000000ff */
[----:B------:R3:W-:Y:S01]  /*a380*/  STG.E.U8 desc[UR12][R26.64], R11 ;  /* 0x0000000b1a007986 */ /* 0x0007e2000c10110c */
[----:B-----5:R-:W-:Y:S02]  /*a390*/  PRMT R17, R82, 0x7771, RZ ;  /* 0x0000777152117816 */ /* 0x020fe400000000ff */
[----:B0-----:R-:W-:Y:S01]  /*a3a0*/  PRMT R3, R79, 0x7771, RZ ;  /* 0x000077714f037816 */ /* 0x001fe200000000ff */
[----:B------:R0:W-:Y:S01]  /*a3b0*/  STG.E.U8 desc[UR12][R28.64], R13 ;  /* 0x0000000d1c007986 */ /* 0x0001e2000c10110c */
[----:B------:R-:W-:-:S02]  /*a3c0*/  LEA.HI.X.SX32 R55, R55, R86, 0x1, P6 ;  /* 0x0000005637377211 */ /* 0x000fc400030f0eff */
[----:B-1----:R-:W-:Y:S01]  /*a3d0*/  PRMT R7, R83, 0x7771, RZ ;  /* 0x0000777153077816 */ /* 0x002fe200000000ff */
[----:B------:R1:W-:Y:S01]  /*a3e0*/  STG.E.U8 desc[UR12][R30.64], R15 ;  /* 0x0000000f1e007986 */ /* 0x0003e2000c10110c */
[----:B------:R-:W-:Y:S02]  /*a3f0*/  IADD3 R58, P6, PT, R59, R66, RZ ;  /* 0x000000423b3a7210 */ /* 0x000fe40007fde0ff */
[----:B------:R-:W-:Y:S01]  /*a400*/  LEA.HI.X.SX32 R57, R57, R86, 0x1, P5 ;  /* 0x0000005639397211 */ /* 0x000fe200028f0eff */
[----:B------:R4:W-:Y:S01]  /*a410*/  STG.E.U8 desc[UR12][R32.64], R17 ;  /* 0x0000001120007986 */ /* 0x0009e2000c10110c */
[----:B--2---:R-:W-:Y:S02]  /*a420*/  PRMT R9, R73, 0x7772, RZ ;  /* 0x0000777249097816 */ /* 0x004fe400000000ff */
[----:B------:R-:W-:Y:S01]  /*a430*/  IADD3 R60, P5, PT, R61, R66, RZ ;  /* 0x000000423d3c7210 */ /* 0x000fe20007fbe0ff */
[----:B------:R2:W-:Y:S01]  /*a440*/  STG.E.U8 desc[UR12][R34.64], R3 ;  /* 0x0000000322007986 */ /* 0x0005e2000c10110c */
[----:B---3--:R-:W-:-:S02]  /*a450*/  PRMT R11, R80, 0x7772, RZ ;  /* 0x00007772500b7816 */ /* 0x008fc400000000ff */
[----:B0-----:R-:W-:Y:S01]  /*a460*/  PRMT R13, R74, 0x7772, RZ ;  /* 0x000077724a0d7816 */ /* 0x001fe200000000ff */
[----:B------:R0:W-:Y:S01]  /*a470*/  STG.E.U8 desc[UR12][R36.64], R7 ;  /* 0x0000000724007986 */ /* 0x0001e2000c10110c */
[----:B-1----:R-:W-:Y:S02]  /*a480*/  PRMT R15, R81, 0x7772, RZ ;  /* 0x00007772510f7816 */ /* 0x002fe400000000ff */
[----:B------:R-:W-:Y:S01]  /*a490*/  LEA.HI.X.SX32 R59, R59, R86, 0x1, P6 ;  /* 0x000000563b3b7211 */ /* 0x000fe200030f0eff */
[----:B------:R1:W-:Y:S01]  /*a4a0*/  STG.E.U8 desc[UR12][R38.64], R9 ;  /* 0x0000000926007986 */ /* 0x0003e2000c10110c */
[----:B----4-:R-:W-:Y:S02]  /*a4b0*/  PRMT R17, R75, 0x7772, RZ ;  /* 0x000077724b117816 */ /* 0x010fe400000000ff */
[----:B------:R-:W-:Y:S01]  /*a4c0*/  IADD3 R4, P6, PT, R63, R66, RZ ;  /* 0x000000423f047210 */ /* 0x000fe20007fde0ff */
[----:B------:R3:W-:Y:S01]  /*a4d0*/  STG.E.U8 desc[UR12][R40.64], R11 ;  /* 0x0000000b28007986 */ /* 0x0007e2000c10110c */
[----:B------:R-:W-:-:S02]  /*a4e0*/  LEA.HI.X.SX32 R61, R61, R86, 0x1, P5 ;  /* 0x000000563d3d7211 */ /* 0x000fc400028f0eff */
[----:B--2---:R-:W-:Y:S01]  /*a4f0*/  PRMT R3, R82, 0x7772, RZ ;  /* 0x0000777252037816 */ /* 0x004fe200000000ff */
[----:B------:R2:W-:Y:S01]  /*a500*/  STG.E.U8 desc[UR12][R42.64], R13 ;  /* 0x0000000d2a007986 */ /* 0x0005e2000c10110c */
[----:B------:R-:W-:Y:S02]  /*a510*/  IADD3 R62, P5, PT, R65, R66, RZ ;  /* 0x00000042413e7210 */ /* 0x000fe40007fbe0ff */
[----:B0-----:R-:W-:Y:S01]  /*a520*/  PRMT R7, R79, 0x7772, RZ ;  /* 0x000077724f077816 */ /* 0x001fe200000000ff */
[----:B------:R-:W-:Y:S01]  /*a530*/  STG.E.U8 desc[UR12][R44.64], R15 ;  /* 0x0000000f2c007986 */ /* 0x000fe2000c10110c */
[----:B-1----:R-:W-:Y:S02]  /*a540*/  PRMT R9, R83, 0x7772, RZ ;  /* 0x0000777253097816 */ /* 0x002fe400000000ff */
[----:B------:R-:W-:Y:S01]  /*a550*/  PRMT R73, R73, 0x7773, RZ ;  /* 0x0000777349497816 */ /* 0x000fe200000000ff */
[----:B------:R-:W-:Y:S01]  /*a560*/  STG.E.U8 desc[UR12][R46.64], R17 ;  /* 0x000000112e007986 */ /* 0x000fe2000c10110c */
[----:B------:R-:W-:-:S02]  /*a570*/  LEA.HI.X.SX32 R5, R63, R86, 0x1, P6 ;  /* 0x000000563f057211 */ /* 0x000fc400030f0eff */
[----:B---3--:R-:W-:Y:S01]  /*a580*/  PRMT R11, R80, 0x7773, RZ ;  /* 0x00007773500b7816 */ /* 0x008fe200000000ff */
[----:B------:R-:W-:Y:S01]  /*a590*/  STG.E.U8 desc[UR12][R48.64], R3 ;  /* 0x0000000330007986 */ /* 0x000fe2000c10110c */
[----:B------:R-:W-:Y:S02]  /*a5a0*/  IADD3 R64, P6, PT, R67, R66, RZ ;  /* 0x0000004243407210 */ /* 0x000fe40007fde0ff */
[----:B------:R-:W-:Y:S01]  /*a5b0*/  LEA.HI.X.SX32 R63, R65, R86, 0x1, P5 ;  /* 0x00000056413f7211 */ /* 0x000fe200028f0eff */
[----:B------:R0:W-:Y:S01]  /*a5c0*/  STG.E.U8 desc[UR12][R50.64], R7 ;  /* 0x0000000732007986 */ /* 0x0001e2000c10110c */
[----:B--2---:R-:W-:Y:S02]  /*a5d0*/  PRMT R13, R74, 0x7773, RZ ;  /* 0x000077734a0d7816 */ /* 0x004fe400000000ff */
[----:B------:R-:W-:Y:S01]  /*a5e0*/  IADD3 R66, P5, PT, R72, R66, RZ ;  /* 0x0000004248427210 */ /* 0x000fe20007fbe0ff */
[----:B------:R1:W-:Y:S01]  /*a5f0*/  STG.E.U8 desc[UR12][R52.64], R9 ;  /* 0x0000000934007986 */ /* 0x0003e2000c10110c */
[----:B------:R-:W-:-:S02]  /*a600*/  PRMT R81, R81, 0x7773, RZ ;  /* 0x0000777351517816 */ /* 0x000fc400000000ff */
[----:B------:R-:W-:Y:S01]  /*a610*/  PRMT R75, R75, 0x7773, RZ ;  /* 0x000077734b4b7816 */ /* 0x000fe200000000ff */
[----:B------:R-:W-:Y:S01]  /*a620*/  STG.E.U8 desc[UR12][R54.64], R73 ;  /* 0x0000004936007986 */ /* 0x000fe2000c10110c */
[-C--:B------:R-:W-:Y:S02]  /*a630*/  LEA.HI.X.SX32 R65, R67, R86.reuse, 0x1, P6 ;  /* 0x0000005643417211 */ /* 0x080fe400030f0eff */
[----:B------:R-:W-:Y:S01]  /*a640*/  PRMT R79, R79, 0x7773, RZ ;  /* 0x000077734f4f7816 */ /* 0x000fe200000000ff */
[----:B------:R-:W-:Y:S01]  /*a650*/  STG.E.U8 desc[UR12][R56.64], R11 ;  /* 0x0000000b38007986 */ /* 0x000fe2000c10110c */
[----:B0-----:R-:W-:Y:S02]  /*a660*/  PRMT R7, R82, 0x7773, RZ ;  /* 0x0000777352077816 */ /* 0x001fe400000000ff */
[----:B------:R-:W-:Y:S01]  /*a670*/  LEA.HI.X.SX32 R67, R72, R86, 0x1, P5 ;  /* 0x0000005648437211 */ /* 0x000fe200028f0eff */
[----:B------:R-:W-:Y:S01]  /*a680*/  STG.E.U8 desc[UR12][R58.64], R13 ;  /* 0x0000000d3a007986 */ /* 0x000fe2000c10110c */
[----:B------:R-:W-:Y:S01]  /*a690*/  PRMT R83, R83, 0x7773, RZ ;  /* 0x0000777353537816 */ /* 0x000fe200000000ff */
[----:B-1----:R-:W0:Y:S01]  /*a6a0*/  LDC.64 R8, c[0x0][0x3a0] ;  /* 0x0000e800ff087b82 */ /* 0x002e220000000a00 */
[----:B------:R-:W-:Y:S01]  /*a6b0*/  FSEL R3, R68, -INF , P4 ;  /* 0xff80000044037808 */ /* 0x000fe20002000000 */
[----:B------:R-:W-:Y:S01]  /*a6c0*/  STG.E.U8 desc[UR12][R60.64], R81 ;  /* 0x000000513c007986 */ /* 0x000fe2000c10110c */
[----:B------:R-:W-:-:S02]  /*a6d0*/  FSEL R69, R69, -INF , P3 ;  /* 0xff80000045457808 */ /* 0x000fc40001800000 */
[----:B------:R-:W-:Y:S01]  /*a6e0*/  FSEL R70, R70, -INF , P2 ;  /* 0xff80000046467808 */ /* 0x000fe20001000000 */
[----:B------:R1:W-:Y:S01]  /*a6f0*/  STG.E.U8 desc[UR12][R4.64], R75 ;  /* 0x0000004b04007986 */ /* 0x0003e2000c10110c */
[----:B------:R-:W-:Y:S01]  /*a700*/  FSEL R71, R71, -INF , P1 ;  /* 0xff80000047477808 */ /* 0x000fe20000800000 */
[----:B------:R-:W-:Y:S01]  /*a710*/  FFMA R68, R3, 0.69314718246459960938, R0 ;  /* 0x3f31721803447823 */ /* 0x000fe20000000000 */
[----:B------:R-:W-:Y:S01]  /*a720*/  FFMA R69, R69, 0.69314718246459960938, R76 ;  /* 0x3f31721845457823 */ /* 0x000fe2000000004c */
[----:B------:R2:W-:Y:S01]  /*a730*/  STG.E.U8 desc[UR12][R62.64], R7 ;  /* 0x000000073e007986 */ /* 0x0005e2000c10110c */
[----:B------:R-:W-:Y:S01]  /*a740*/  FFMA R70, R70, 0.69314718246459960938, R77 ;  /* 0x3f31721846467823 */ /* 0x000fe2000000004d */
[----:B------:R-:W-:Y:S01]  /*a750*/  FFMA R71, R71, 0.69314718246459960938, R78 ;  /* 0x3f31721847477823 */ /* 0x000fe2000000004e */
[C---:B------:R-:W-:Y:S01]  /*a760*/  IMAD.SHL.U32 R3, R88.reuse, 0x4, RZ ;  /* 0x0000000458037824 */ /* 0x040fe200078e00ff */
[----:B------:R2:W-:Y:S01]  /*a770*/  STG.E.U8 desc[UR12][R64.64], R79 ;  /* 0x0000004f40007986 */ /* 0x0005e2000c10110c */
[----:B------:R-:W-:-:S03]  /*a780*/  IMAD.HI R0, R88, 0x4, RZ ;  /* 0x0000000458007827 */ /* 0x000fc600078e02ff */
[----:B------:R2:W-:Y:S01]  /*a790*/  STG.E.U8 desc[UR12][R66.64], R83 ;  /* 0x0000005342007986 */ /* 0x0005e2000c10110c */
[----:B-1----:R-:W-:Y:S01]  /*a7a0*/  LOP3.LUT R4, R2, 0x70, RZ, 0xc0, !PT ;  /* 0x0000007002047812 */ /* 0x002fe200078ec0ff */
[----:B------:R-:W-:Y:S01]  /*a7b0*/  BAR.SYNC.DEFER_BLOCKING 0x0 ;  /* 0x0000000000007b1d */ /* 0x000fe20000010000 */
[----:B0-----:R-:W-:-:S04]  /*a7c0*/  IADD3 R2, P1, P2, R3, UR7, R8 ;  /* 0x0000000703027c10 */ /* 0x001fc8000fa3e008 */
[----:B------:R-:W-:Y:S01]  /*a7d0*/  IADD3.X R3, PT, PT, R0, UR5, R9, P1, P2 ;  /* 0x0000000500037c10 */ /* 0x000fe20008fe4409 */
[----:B------:R2:W-:Y:S02]  /*a7e0*/  STS.128 [R4+UR6], R68 ;  /* 0x0000004404007988 */ /* 0x0005e40008000c06 */
[----:B------:R-:W-:Y:S06]  /*a7f0*/  BAR.SYNC.DEFER_BLOCKING 0x0 ;  /* 0x0000000000007b1d */ /* 0x000fec0000010000 */
[----:B------:R-:W-:Y:S05]  /*a800*/  @P0 EXIT ;  /* 0x000000000000094d */ /* 0x000fea0003800000 */
[----:B------:R-:W0:Y:S04]  /*a810*/  LDS R5, [R84] ;  /* 0x0000000054057984 */ /* 0x000e280000000800 */
[----:B0-----:R-:W-:Y:S01]  /*a820*/  STG.E desc[UR12][R2.64], R5 ;  /* 0x0000000502007986 */ /* 0x001fe2000c10190c */
[----:B------:R-:W-:Y:S05]  /*a830*/  EXIT ;  /* 0x000000000000794d */ /* 0x000fea0003800000 */
.L_x_2:
[----:B------:R-:W-:-:S00]  /*a840*/  BRA `(.L_x_2) ;  /* 0xfffffffc00fc7947 */ /* 0x000fc0000383ffff */
[----:B------:R-:W-:-:S00]  /*a850*/  NOP ;  /* 0x0000000000007918 */ /* 0x000fc00000000000 */
        /* <DEDUP_REMOVED lines=10> */
.L_x_3:


//--------------------- .nv.global.init           --------------------------
	.section	.nv.global.init,"aw",@progbits
.nv.global.init:
	.type		_$_str,@object
	.size		_$_str,(.L_0 - _$_str)
_$_str:
        /*0000*/ 	.byte	0x5f, 0x5f, 0x43, 0x55, 0x44, 0x41, 0x5f, 0x46, 0x54, 0x5a, 0x00
.L_0:


//--------------------- .nv.shared.attn_fwd       --------------------------
	.section	.nv.shared.attn_fwd,"aw",@nobits
	.sectionflags	@""
	.align	16
	.zero		1024


//--------------------- .nv.shared.reserved.0     --------------------------
	.section	.nv.shared.reserved.0,"aw",@nobits
	.weak		__nv_reservedSMEM_offset_0_alias
	.size		__nv_reservedSMEM_offset_0_alias, 0, 64
	.other		__nv_reservedSMEM_offset_0_alias,@"STO_CUDA_RESERVED_SHARED STV_DEFAULT"
__nv_reservedSMEM_offset_0_alias:
	.zero		0
	.zero		64


//--------------------- .nv.constant0.attn_fwd    --------------------------
	.section	.nv.constant0.attn_fwd,"a",@progbits
	.sectionflags	@""
	.align	4
.nv.constant0.attn_fwd:
	.zero		1032


//--------------------- SYMBOLS --------------------------

	.type		.nv.reservedSmem.offset0,@object
	.size		.nv.reservedSmem.offset0,0x4
	.type		.nv.reservedSmem.cap,@object
	.size		.nv.reservedSmem.cap,0x4
